// auto-generated by cutlass_sweep.gemm — config: {"arch": "sm_100", "cluster_m": 2, "cluster_n": 1, "dtype": "e5m2", "stages": 4, "tile_k": 128, "tile_m": 128, "tile_n": 64}
#include "cutlass/cutlass.h"
#include "cutlass/gemm/collective/collective_builder.hpp"
#include "cutlass/gemm/device/gemm_universal_adapter.h"
#include "cutlass/gemm/kernel/gemm_universal.hpp"
#include "cutlass/epilogue/collective/collective_builder.hpp"

using ElemA = cutlass::float_e5m2_t;
using ElemB = cutlass::float_e5m2_t;
using ElemCD = cutlass::float_e5m2_t;
using Acc  = float;
using TileShape    = cute::Shape<cute::_128, cute::_64, cute::_128>;
using ClusterShape = cute::Shape<cute::_2, cute::_1, cute::_1>;

using CollectiveEpilogue = typename cutlass::epilogue::collective::CollectiveBuilder<
    cutlass::arch::Sm100, cutlass::arch::OpClassTensorOp,
    TileShape, ClusterShape,
    cutlass::epilogue::collective::EpilogueTileAuto,
    Acc, Acc,
    ElemCD, cutlass::layout::RowMajor, 128 / cutlass::sizeof_bits<ElemCD>::value,
    ElemCD, cutlass::layout::RowMajor, 128 / cutlass::sizeof_bits<ElemCD>::value,
    cutlass::epilogue::collective::EpilogueScheduleAuto
  >::CollectiveOp;

using CollectiveMainloop = typename cutlass::gemm::collective::CollectiveBuilder<
    cutlass::arch::Sm100, cutlass::arch::OpClassTensorOp,
    ElemA, cutlass::layout::RowMajor, 128 / cutlass::sizeof_bits<ElemA>::value,
    ElemB, cutlass::layout::ColumnMajor, 128 / cutlass::sizeof_bits<ElemB>::value,
    Acc,
    TileShape, ClusterShape,
    cutlass::gemm::collective::StageCount<4>,
    cutlass::gemm::collective::KernelScheduleAuto
  >::CollectiveOp;

using GemmKernel = cutlass::gemm::kernel::GemmUniversal<
    cute::Shape<int,int,int,int>,
    CollectiveMainloop,
    CollectiveEpilogue
>;
using Gemm = cutlass::gemm::device::GemmUniversalAdapter<GemmKernel>;

// Force the device kernel symbol into the cubin without needing a host main.
auto* _anchor = &cutlass::device_kernel<GemmKernel>;


// ===== COMPILED SASS (sm_100a) =====

	.target	sm_100a

	.elftype	@"ET_EXEC"


//--------------------- .note.nv.tkinfo           --------------------------
	.section	.note.nv.tkinfo,"",@"SHT_NOTE"
	.sectionflags	@"SHF_NOTE_NV_TKINFO"
	.tkinfo
        /*0018*/ 	.word	0x00000002
        /*0030*/ 	.string	""
        /*0030*/ 	.string	"ptxas"
        /*0030*/ 	.string	"Cuda compilation tools, release 13.0, V13.0.88"
        /*0030*/ 	.string	"Build cuda_13.0.r13.0/compiler.36424714_0"
        /*0030*/ 	.string	"-arch sm_100a -m 64 "



//--------------------- .note.nv.cuinfo           --------------------------
	.section	.note.nv.cuinfo,"",@"SHT_NOTE"
	.sectionflags	@"SHF_NOTE_NV_CUINFO"
        /*0018*/ 	.short	0x0002
        /*001a*/ 	.short	0x0064
        /*001c*/ 	.short	0x0082
	.zero		2


//--------------------- .nv.info                  --------------------------
	.section	.nv.info,"",@"SHT_CUDA_INFO"
	.align	4


	//----- nvinfo : EIATTR_REGCOUNT
	.align		4
        /*0000*/ 	.byte	0x04, 0x2f
        /*0002*/ 	.short	(.L_19 - .L_18)
	.align		4
.L_18:
        /*0004*/ 	.word	index@(_ZN7cutlass13device_kernelINS_4gemm6kernel13GemmUniversalIN4cute5tupleIJiiiiEEENS1_10collective13CollectiveMmaINS1_35MainloopSm100TmaUmmaWarpSpecializedILi4ELi2ELi4ENS5_IJNS4_1CILi2EEENSA_ILi1EEESC_EEEEENS5_IJNSA_ILi128EEENSA_ILi64EEESF_EEENS_12float_e5m2_tENS5_IJlSC_lEEESI_SJ_NS4_8TiledMMAINS4_8MMA_AtomIJNS4_10MMA_TraitsINS4_25SM100_MMA_F8F6F4_2x1SM_SSEJSI_SI_fSF_SG_NS4_17integral_constantINS4_4UMMA5MajorELSQ_0EEESR_NSO_INSP_7ScaleInELSS_0EEEST_EEEEEENS4_6LayoutINS5_IJSC_SC_SC_EEENS5_IJNSA_ILi0EEESY_SY_EEEEENS5_IJNS4_10UnderscoreES11_S11_EEEEENS4_18SM100_TMA_2SM_LOADENS4_14ComposedLayoutINS4_7SwizzleILi3ELi4ELi3EEENS4_18smem_ptr_flag_bitsILi8EEENSW_INS5_IJNSA_ILi8EEESF_EEENS5_IJSF_SC_EEEEEEEvNS4_8identityES14_S1E_vS1F_EENS_8epilogue10collective18CollectiveEpilogueINS1H_23Sm100TmaWarpSpecializedILi1ELi1ELi32ELb0ELb0EEEJNS5_IJSG_SG_SF_EEENS5_IJNSW_ISG_SC_EES1N_EEESI_SJ_SI_SJ_NS1H_6fusion15FusionCallbacksIS1L_NS1P_17LinearCombinationISI_fSI_fLNS_15FloatRoundStyleE2EEES1M_S1O_JEEENS4_5SM1004TMEM4LOAD26SM100_TMEM_LOAD_32dp32b32xENS4_13SM90_TMA_LOADENS15_INS16_ILi2ELi4ELi3EEES19_NSW_INS5_IJS1A_SG_EEENS5_IJSG_SC_EEEEEEENS4_39AutoVectorizingCopyWithAssumedAlignmentILi128EEENS4_14SM90_TMA_STOREES24_S26_S26_EEEvvEEEEvNT_6ParamsE)
        /*0008*/ 	.word	0x0000007b


	//----- nvinfo : EIATTR_FRAME_SIZE
	.align		4
.L_19:
        /*000c*/ 	.byte	0x04, 0x11
        /*000e*/ 	.short	(.L_21 - .L_20)
	.align		4
.L_20:
        /*0010*/ 	.word	index@($__internal_2_$__cuda_sm10x_tcgen05_guardrail_trap_unallocated_columns_being_dealloced)
        /*0014*/ 	.word	0x00000000


	//----- nvinfo : EIATTR_FRAME_SIZE
	.align		4
.L_21:
        /*0018*/ 	.byte	0x04, 0x11
        /*001a*/ 	.short	(.L_23 - .L_22)
	.align		4
.L_22:
        /*001c*/ 	.word	index@($__internal_1_$__cuda_sm10x_tcgen05_guardrail_trap_phase_invalid_during_alloc)
        /*0020*/ 	.word	0x00000000


	//----- nvinfo : EIATTR_FRAME_SIZE
	.align		4
.L_23:
        /*0024*/ 	.byte	0x04, 0x11
        /*0026*/ 	.short	(.L_25 - .L_24)
	.align		4
.L_24:
        /*0028*/ 	.word	index@($__internal_0_$__cuda_sm10x_tcgen05_guardrail_trap_col_being_dealloced_not_returned_by_alloc)
        /*002c*/ 	.word	0x00000000


	//----- nvinfo : EIATTR_FRAME_SIZE
	.align		4
.L_25:
        /*0030*/ 	.byte	0x04, 0x11
        /*0032*/ 	.short	(.L_27 - .L_26)
	.align		4
.L_26:
        /*0034*/ 	.word	index@(_ZN7cutlass13device_kernelINS_4gemm6kernel13GemmUniversalIN4cute5tupleIJiiiiEEENS1_10collective13CollectiveMmaINS1_35MainloopSm100TmaUmmaWarpSpecializedILi4ELi2ELi4ENS5_IJNS4_1CILi2EEENSA_ILi1EEESC_EEEEENS5_IJNSA_ILi128EEENSA_ILi64EEESF_EEENS_12float_e5m2_tENS5_IJlSC_lEEESI_SJ_NS4_8TiledMMAINS4_8MMA_AtomIJNS4_10MMA_TraitsINS4_25SM100_MMA_F8F6F4_2x1SM_SSEJSI_SI_fSF_SG_NS4_17integral_constantINS4_4UMMA5MajorELSQ_0EEESR_NSO_INSP_7ScaleInELSS_0EEEST_EEEEEENS4_6LayoutINS5_IJSC_SC_SC_EEENS5_IJNSA_ILi0EEESY_SY_EEEEENS5_IJNS4_10UnderscoreES11_S11_EEEEENS4_18SM100_TMA_2SM_LOADENS4_14ComposedLayoutINS4_7SwizzleILi3ELi4ELi3EEENS4_18smem_ptr_flag_bitsILi8EEENSW_INS5_IJNSA_ILi8EEESF_EEENS5_IJSF_SC_EEEEEEEvNS4_8identityES14_S1E_vS1F_EENS_8epilogue10collective18CollectiveEpilogueINS1H_23Sm100TmaWarpSpecializedILi1ELi1ELi32ELb0ELb0EEEJNS5_IJSG_SG_SF_EEENS5_IJNSW_ISG_SC_EES1N_EEESI_SJ_SI_SJ_NS1H_6fusion15FusionCallbacksIS1L_NS1P_17LinearCombinationISI_fSI_fLNS_15FloatRoundStyleE2EEES1M_S1O_JEEENS4_5SM1004TMEM4LOAD26SM100_TMEM_LOAD_32dp32b32xENS4_13SM90_TMA_LOADENS15_INS16_ILi2ELi4ELi3EEES19_NSW_INS5_IJS1A_SG_EEENS5_IJSG_SC_EEEEEEENS4_39AutoVectorizingCopyWithAssumedAlignmentILi128EEENS4_14SM90_TMA_STOREES24_S26_S26_EEEvvEEEEvNT_6ParamsE)
        /*0038*/ 	.word	0x00000000


	//----- nvinfo : EIATTR_MIN_STACK_SIZE
	.align		4
.L_27:
        /*003c*/ 	.byte	0x04, 0x12
        /*003e*/ 	.short	(.L_29 - .L_28)
	.align		4
.L_28:
        /*0040*/ 	.word	index@(_ZN7cutlass13device_kernelINS_4gemm6kernel13GemmUniversalIN4cute5tupleIJiiiiEEENS1_10collective13CollectiveMmaINS1_35MainloopSm100TmaUmmaWarpSpecializedILi4ELi2ELi4ENS5_IJNS4_1CILi2EEENSA_ILi1EEESC_EEEEENS5_IJNSA_ILi128EEENSA_ILi64EEESF_EEENS_12float_e5m2_tENS5_IJlSC_lEEESI_SJ_NS4_8TiledMMAINS4_8MMA_AtomIJNS4_10MMA_TraitsINS4_25SM100_MMA_F8F6F4_2x1SM_SSEJSI_SI_fSF_SG_NS4_17integral_constantINS4_4UMMA5MajorELSQ_0EEESR_NSO_INSP_7ScaleInELSS_0EEEST_EEEEEENS4_6LayoutINS5_IJSC_SC_SC_EEENS5_IJNSA_ILi0EEESY_SY_EEEEENS5_IJNS4_10UnderscoreES11_S11_EEEEENS4_18SM100_TMA_2SM_LOADENS4_14ComposedLayoutINS4_7SwizzleILi3ELi4ELi3EEENS4_18smem_ptr_flag_bitsILi8EEENSW_INS5_IJNSA_ILi8EEESF_EEENS5_IJSF_SC_EEEEEEEvNS4_8identityES14_S1E_vS1F_EENS_8epilogue10collective18CollectiveEpilogueINS1H_23Sm100TmaWarpSpecializedILi1ELi1ELi32ELb0ELb0EEEJNS5_IJSG_SG_SF_EEENS5_IJNSW_ISG_SC_EES1N_EEESI_SJ_SI_SJ_NS1H_6fusion15FusionCallbacksIS1L_NS1P_17LinearCombinationISI_fSI_fLNS_15FloatRoundStyleE2EEES1M_S1O_JEEENS4_5SM1004TMEM4LOAD26SM100_TMEM_LOAD_32dp32b32xENS4_13SM90_TMA_LOADENS15_INS16_ILi2ELi4ELi3EEES19_NSW_INS5_IJS1A_SG_EEENS5_IJSG_SC_EEEEEEENS4_39AutoVectorizingCopyWithAssumedAlignmentILi128EEENS4_14SM90_TMA_STOREES24_S26_S26_EEEvvEEEEvNT_6ParamsE)
        /*0044*/ 	.word	0x00000000
.L_29:


//--------------------- .nv.compat                --------------------------
	.section	.nv.compat,"",@"SHT_CUDA_COMPAT_INFO"
	.align	4
        /*0000*/ 	.byte	0x02, 0x09, 0x01, 0x00, 0x02, 0x02, 0x02, 0x00, 0x02, 0x05, 0x05, 0x00, 0x03, 0x07, 0x01, 0x01
        /*0010*/ 	.byte	0x02, 0x03, 0x01, 0x00, 0x02, 0x06, 0x01, 0x00, 0x04, 0x0b, 0x08, 0x00, 0x09, 0x00, 0x00, 0x00
        /*0020*/ 	.byte	0x00, 0x00, 0x00, 0x00


//--------------------- .nv.info._ZN7cutlass13device_kernelINS_4gemm6kernel13GemmUniversalIN4cute5tupleIJiiiiEEENS1_10collective13CollectiveMmaINS1_35MainloopSm100TmaUmmaWarpSpecializedILi4ELi2ELi4ENS5_IJNS4_1CILi2EEENSA_ILi1EEESC_EEEEENS5_IJNSA_ILi128EEENSA_ILi64EEESF_EEENS_12float_e5m2_tENS5_IJlSC_lEEESI_SJ_NS4_8TiledMMAINS4_8MMA_AtomIJNS4_10MMA_TraitsINS4_25SM100_MMA_F8F6F4_2x1SM_SSEJSI_SI_fSF_SG_NS4_17integral_constantINS4_4UMMA5MajorELSQ_0EEESR_NSO_INSP_7ScaleInELSS_0EEEST_EEEEEENS4_6LayoutINS5_IJSC_SC_SC_EEENS5_IJNSA_ILi0EEESY_SY_EEEEENS5_IJNS4_10UnderscoreES11_S11_EEEEENS4_18SM100_TMA_2SM_LOADENS4_14ComposedLayoutINS4_7SwizzleILi3ELi4ELi3EEENS4_18smem_ptr_flag_bitsILi8EEENSW_INS5_IJNSA_ILi8EEESF_EEENS5_IJSF_SC_EEEEEEEvNS4_8identityES14_S1E_vS1F_EENS_8epilogue10collective18CollectiveEpilogueINS1H_23Sm100TmaWarpSpecializedILi1ELi1ELi32ELb0ELb0EEEJNS5_IJSG_SG_SF_EEENS5_IJNSW_ISG_SC_EES1N_EEESI_SJ_SI_SJ_NS1H_6fusion15FusionCallbacksIS1L_NS1P_17LinearCombinationISI_fSI_fLNS_15FloatRoundStyleE2EEES1M_S1O_JEEENS4_5SM1004TMEM4LOAD26SM100_TMEM_LOAD_32dp32b32xENS4_13SM90_TMA_LOADENS15_INS16_ILi2ELi4ELi3EEES19_NSW_INS5_IJS1A_SG_EEENS5_IJSG_SC_EEEEEEENS4_39AutoVectorizingCopyWithAssumedAlignmentILi128EEENS4_14SM90_TMA_STOREES24_S26_S26_EEEvvEEEEvNT_6ParamsE --------------------------
	.section	.nv.info._ZN7cutlass13device_kernelINS_4gemm6kernel13GemmUniversalIN4cute5tupleIJiiiiEEENS1_10collective13CollectiveMmaINS1_35MainloopSm100TmaUmmaWarpSpecializedILi4ELi2ELi4ENS5_IJNS4_1CILi2EEENSA_ILi1EEESC_EEEEENS5_IJNSA_ILi128EEENSA_ILi64EEESF_EEENS_12float_e5m2_tENS5_IJlSC_lEEESI_SJ_NS4_8TiledMMAINS4_8MMA_AtomIJNS4_10MMA_TraitsINS4_25SM100_MMA_F8F6F4_2x1SM_SSEJSI_SI_fSF_SG_NS4_17integral_constantINS4_4UMMA5MajorELSQ_0EEESR_NSO_INSP_7ScaleInELSS_0EEEST_EEEEEENS4_6LayoutINS5_IJSC_SC_SC_EEENS5_IJNSA_ILi0EEESY_SY_EEEEENS5_IJNS4_10UnderscoreES11_S11_EEEEENS4_18SM100_TMA_2SM_LOADENS4_14ComposedLayoutINS4_7SwizzleILi3ELi4ELi3EEENS4_18smem_ptr_flag_bitsILi8EEENSW_INS5_IJNSA_ILi8EEESF_EEENS5_IJSF_SC_EEEEEEEvNS4_8identityES14_S1E_vS1F_EENS_8epilogue10collective18CollectiveEpilogueINS1H_23Sm100TmaWarpSpecializedILi1ELi1ELi32ELb0ELb0EEEJNS5_IJSG_SG_SF_EEENS5_IJNSW_ISG_SC_EES1N_EEESI_SJ_SI_SJ_NS1H_6fusion15FusionCallbacksIS1L_NS1P_17LinearCombinationISI_fSI_fLNS_15FloatRoundStyleE2EEES1M_S1O_JEEENS4_5SM1004TMEM4LOAD26SM100_TMEM_LOAD_32dp32b32xENS4_13SM90_TMA_LOADENS15_INS16_ILi2ELi4ELi3EEES19_NSW_INS5_IJS1A_SG_EEENS5_IJSG_SC_EEEEEEENS4_39AutoVectorizingCopyWithAssumedAlignmentILi128EEENS4_14SM90_TMA_STOREES24_S26_S26_EEEvvEEEEvNT_6ParamsE,"",@"SHT_CUDA_INFO"
	.sectionflags	@""
	.align	4


	//----- nvinfo : EIATTR_CUDA_API_VERSION
	.align		4
        /*0000*/ 	.byte	0x04, 0x37
        /*0002*/ 	.short	(.L_31 - .L_30)
.L_30:
        /*0004*/ 	.word	0x00000082


	//----- nvinfo : EIATTR_KPARAM_INFO
	.align		4
.L_31:
        /*0008*/ 	.byte	0x04, 0x17
        /*000a*/ 	.short	(.L_33 - .L_32)
.L_32:
        /*000c*/ 	.word	0x00000000
        /*0010*/ 	.short	0x0000
        /*0012*/ 	.short	0x0000
        /*0014*/ 	.byte	0x00, 0xf0, 0x01, 0x20


	//----- nvinfo : EIATTR_AT_ENTRY_FRAGMENTS
	.align		4
.L_33:
        /*0018*/ 	.byte	0x04, 0x4f
        /*001a*/ 	.short	(.L_35 - .L_34)


	//   ....[0]....
.L_34:
        /*001c*/ 	.word	0x00000007


	//----- nvinfo : EIATTR_RESERVED_SMEM_USED
	.align		4
.L_35:
        /*0020*/ 	.byte	0x01, 0x41
	.zero		2


	//----- nvinfo : EIATTR_SPARSE_MMA_MASK
	.align		4
        /*0024*/ 	.byte	0x03, 0x50
        /*0026*/ 	.short	0x0000


	//----- nvinfo : EIATTR_TCGEN05_2CTA_USED
	.align		4
        /*0028*/ 	.byte	0x01, 0x52
	.zero		2


	//----- nvinfo : EIATTR_MAXREG_COUNT
	.align		4
        /*002c*/ 	.byte	0x03, 0x1b
        /*002e*/ 	.short	0x00ff


	//----- nvinfo : EIATTR_NUM_BARRIERS
	.align		4
        /*0030*/ 	.byte	0x02, 0x4c
        /*0032*/ 	.byte	0x07
	.zero		1


	//----- nvinfo : EIATTR_EXTERNS
	.align		4
        /*0034*/ 	.byte	0x04, 0x0f
        /*0036*/ 	.short	(.L_37 - .L_36)


	//   ....[0]....
	.align		4
.L_36:
        /*0038*/ 	.word	index@(__assertfail)


	//----- nvinfo : EIATTR_MERCURY_ISA_VERSION
	.align		4
.L_37:
        /*003c*/ 	.byte	0x03, 0x5f
        /*003e*/ 	.short	0x0101


	//----- nvinfo : EIATTR_INT_WARP_WIDE_INSTR_OFFSETS
	.align		4
        /*0040*/ 	.byte	0x04, 0x31
        /*0042*/ 	.short	(.L_39 - .L_38)


	//   ....[0]....
.L_38:
        /*0044*/ 	.word	0x00000cb0


	//   ....[1]....
        /*0048*/ 	.word	0x00000d50


	//   ....[2]....
        /*004c*/ 	.word	0x000020b0


	//   ....[3]....
        /*0050*/ 	.word	0x00003f90


	//   ....[4]....
        /*0054*/ 	.word	0x00003fb0


	//   ....[5]....
        /*0058*/ 	.word	0x00003fe0


	//   ....[6]....
        /*005c*/ 	.word	0x000049f0


	//   ....[7]....
        /*0060*/ 	.word	0x00004b10


	//----- nvinfo : EIATTR_COOP_GROUP_MASK_REGIDS
	.align		4
.L_39:
        /*0064*/ 	.byte	0x04, 0x29
        /*0066*/ 	.short	(.L_41 - .L_40)


	//   ....[0]....
.L_40:
        /*0068*/ 	.word	0xffffffff


	//   ....[1]....
        /*006c*/ 	.word	0xffffffff


	//   ....[2]....
        /*0070*/ 	.word	0xffffffff


	//   ....[3]....
        /*0074*/ 	.word	0xffffffff


	//   ....[4]....
        /*0078*/ 	.word	0xffffffff


	//   ....[5]....
        /*007c*/ 	.word	0xffffffff


	//   ....[6]....
        /*0080*/ 	.word	0xffffffff


	//   ....[7]....
        /*0084*/ 	.word	0xffffffff


	//   ....[8]....
        /*0088*/ 	.word	0xffffffff


	//   ....[9]....
        /*008c*/ 	.word	0xffffffff


	//   ....[10]....
        /*0090*/ 	.word	0xffffffff


	//   ....[11]....
        /*0094*/ 	.word	0xffffffff


	//   ....[12]....
        /*0098*/ 	.word	0xffffffff


	//   ....[13]....
        /*009c*/ 	.word	0xffffffff


	//----- nvinfo : EIATTR_COOP_GROUP_INSTR_OFFSETS
	.align		4
.L_41:
        /*00a0*/ 	.byte	0x04, 0x28
        /*00a2*/ 	.short	(.L_43 - .L_42)


	//   ....[0]....
.L_42:
        /*00a4*/ 	.word	0x000000c0


	//   ....[1]....
        /*00a8*/ 	.word	0x00000500


	//   ....[2]....
        /*00ac*/ 	.word	0x00000680


	//   ....[3]....
        /*00b0*/ 	.word	0x000007b0


	//   ....[4]....
        /*00b4*/ 	.word	0x000008a0


	//   ....[5]....
        /*00b8*/ 	.word	0x00000a00


	//   ....[6]....
        /*00bc*/ 	.word	0x00000b90


	//   ....[7]....
        /*00c0*/ 	.word	0x00000dd0


	//   ....[8]....
        /*00c4*/ 	.word	0x00001f90


	//   ....[9]....
        /*00c8*/ 	.word	0x00002d70


	//   ....[10]....
        /*00cc*/ 	.word	0x00003240


	//   ....[11]....
        /*00d0*/ 	.word	0x00003270


	//   ....[12]....
        /*00d4*/ 	.word	0x00003e90


	//   ....[13]....
        /*00d8*/ 	.word	0x000040a0


	//----- nvinfo : EIATTR_VRC_CTA_INIT_COUNT
	.align		4
.L_43:
        /*00dc*/ 	.byte	0x02, 0x4a
        /*00de*/ 	.byte	0x80
	.zero		1


	//----- nvinfo : EIATTR_SYSCALL_OFFSETS
	.align		4
        /*00e0*/ 	.byte	0x04, 0x46
        /*00e2*/ 	.short	(.L_45 - .L_44)


	//   ....[0]....
.L_44:
        /*00e4*/ 	.word	0x00005510


	//   ....[1]....
        /*00e8*/ 	.word	0x00005650


	//   ....[2]....
        /*00ec*/ 	.word	0x00005d60


	//----- nvinfo : EIATTR_MBARRIER_INSTR_OFFSETS
	.align		4
.L_45:
        /*00f0*/ 	.byte	0x04, 0x39
        /*00f2*/ 	.short	(.L_47 - .L_46)


	//   ....[0]....
.L_46:
        /*00f4*/ 	.word	0x000005f0
        /*00f8*/ 	.word	0x000000ff
        /*00fc*/ 	.word	0x00000000
        /*0100*/ 	.short	0x0100
        /*0102*/ 	.byte	0x08
	.zero		1


	//   ....[1]....
        /*0104*/ 	.word	0x00000600
        /*0108*/ 	.word	0x000000ff
        /*010c*/ 	.word	0x00000020
        /*0110*/ 	.short	0x0100
        /*0112*/ 	.byte	0x08
	.zero		1


	//   ....[2]....
        /*0114*/ 	.word	0x00000610
        /*0118*/ 	.word	0x000000ff
        /*011c*/ 	.word	0x00000008
        /*0120*/ 	.short	0x0100
        /*0122*/ 	.byte	0x08
	.zero		1


	//   ....[3]....
        /*0124*/ 	.word	0x00000620
        /*0128*/ 	.word	0x000000ff
        /*012c*/ 	.word	0x00000028
        /*0130*/ 	.short	0x0100
        /*0132*/ 	.byte	0x08
	.zero		1


	//   ....[4]....
        /*0134*/ 	.word	0x00000630
        /*0138*/ 	.word	0x000000ff
        /*013c*/ 	.word	0x00000010
        /*0140*/ 	.short	0x0100
        /*0142*/ 	.byte	0x08
	.zero		1


	//   ....[5]....
        /*0144*/ 	.word	0x00000640
        /*0148*/ 	.word	0x000000ff
        /*014c*/ 	.word	0x00000030
        /*0150*/ 	.short	0x0100
        /*0152*/ 	.byte	0x08
	.zero		1


	//   ....[6]....
        /*0154*/ 	.word	0x00000650
        /*0158*/ 	.word	0x000000ff
        /*015c*/ 	.word	0x00000018
        /*0160*/ 	.short	0x0100
        /*0162*/ 	.byte	0x08
	.zero		1


	//   ....[7]....
        /*0164*/ 	.word	0x00000660
        /*0168*/ 	.word	0x000000ff
        /*016c*/ 	.word	0x00000038
        /*0170*/ 	.short	0x0100
        /*0172*/ 	.byte	0x08
	.zero		1


	//   ....[8]....
        /*0174*/ 	.word	0x00000780
        /*0178*/ 	.word	0x000000ff
        /*017c*/ 	.word	0x00000040
        /*0180*/ 	.short	0x0100
        /*0182*/ 	.byte	0x09
	.zero		1


	//   ....[9]....
        /*0184*/ 	.word	0x00000790
        /*0188*/ 	.word	0x000000ff
        /*018c*/ 	.word	0x00000048
        /*0190*/ 	.short	0x0100
        /*0192*/ 	.byte	0x09
	.zero		1


	//   ....[10]....
        /*0194*/ 	.word	0x00000870
        /*0198*/ 	.word	0x000000ff
        /*019c*/ 	.word	0x00000050
        /*01a0*/ 	.short	0x0100
        /*01a2*/ 	.byte	0x08
	.zero		1


	//   ....[11]....
        /*01a4*/ 	.word	0x00000880
        /*01a8*/ 	.word	0x000000ff
        /*01ac*/ 	.word	0x00000058
        /*01b0*/ 	.short	0x0100
        /*01b2*/ 	.byte	0x08
	.zero		1


	//   ....[12]....
        /*01b4*/ 	.word	0x000009b0
        /*01b8*/ 	.word	0x000000ff
        /*01bc*/ 	.word	0x00000060
        /*01c0*/ 	.short	0x0100
        /*01c2*/ 	.byte	0x08
	.zero		1


	//   ....[13]....
        /*01c4*/ 	.word	0x000009c0
        /*01c8*/ 	.word	0x000000ff
        /*01cc*/ 	.word	0x00000070
        /*01d0*/ 	.short	0x0100
        /*01d2*/ 	.byte	0x08
	.zero		1


	//   ....[14]....
        /*01d4*/ 	.word	0x000009d0
        /*01d8*/ 	.word	0x000000ff
        /*01dc*/ 	.word	0x00000068
        /*01e0*/ 	.short	0x0100
        /*01e2*/ 	.byte	0x08
	.zero		1


	//   ....[15]....
        /*01e4*/ 	.word	0x000009e0
        /*01e8*/ 	.word	0x000000ff
        /*01ec*/ 	.word	0x00000078
        /*01f0*/ 	.short	0x0100
        /*01f2*/ 	.byte	0x08
	.zero		1


	//   ....[16]....
        /*01f4*/ 	.word	0x00000b00
        /*01f8*/ 	.word	0x000000ff
        /*01fc*/ 	.word	0x00000080
        /*0200*/ 	.short	0x0100
        /*0202*/ 	.byte	0x09
	.zero		1


	//   ....[17]....
        /*0204*/ 	.word	0x00000b10
        /*0208*/ 	.word	0x000000ff
        /*020c*/ 	.word	0x000000a0
        /*0210*/ 	.short	0x0100
        /*0212*/ 	.byte	0x09
	.zero		1


	//   ....[18]....
        /*0214*/ 	.word	0x00000b20
        /*0218*/ 	.word	0x000000ff
        /*021c*/ 	.word	0x00000088
        /*0220*/ 	.short	0x0100
        /*0222*/ 	.byte	0x09
	.zero		1


	//   ....[19]....
        /*0224*/ 	.word	0x00000b30
        /*0228*/ 	.word	0x000000ff
        /*022c*/ 	.word	0x000000a8
        /*0230*/ 	.short	0x0100
        /*0232*/ 	.byte	0x09
	.zero		1


	//   ....[20]....
        /*0234*/ 	.word	0x00000b40
        /*0238*/ 	.word	0x000000ff
        /*023c*/ 	.word	0x00000090
        /*0240*/ 	.short	0x0100
        /*0242*/ 	.byte	0x09
	.zero		1


	//   ....[21]....
        /*0244*/ 	.word	0x00000b50
        /*0248*/ 	.word	0x000000ff
        /*024c*/ 	.word	0x000000b0
        /*0250*/ 	.short	0x0100
        /*0252*/ 	.byte	0x09
	.zero		1


	//   ....[22]....
        /*0254*/ 	.word	0x00000b60
        /*0258*/ 	.word	0x000000ff
        /*025c*/ 	.word	0x00000098
        /*0260*/ 	.short	0x0100
        /*0262*/ 	.byte	0x09
	.zero		1


	//   ....[23]....
        /*0264*/ 	.word	0x00000b70
        /*0268*/ 	.word	0x000000ff
        /*026c*/ 	.word	0x000000b8
        /*0270*/ 	.short	0x0100
        /*0272*/ 	.byte	0x09
	.zero		1


	//   ....[24]....
        /*0274*/ 	.word	0x00000c60
        /*0278*/ 	.word	0x000000ff
        /*027c*/ 	.word	0x000000c0
        /*0280*/ 	.short	0x0100
        /*0282*/ 	.byte	0x08
	.zero		1


	//   ....[25]....
        /*0284*/ 	.word	0x00000c70
        /*0288*/ 	.word	0x000000ff
        /*028c*/ 	.word	0x000000d0
        /*0290*/ 	.short	0x0100
        /*0292*/ 	.byte	0x08
	.zero		1


	//   ....[26]....
        /*0294*/ 	.word	0x00000c80
        /*0298*/ 	.word	0x000000ff
        /*029c*/ 	.word	0x000000c8
        /*02a0*/ 	.short	0x0100
        /*02a2*/ 	.byte	0x08
	.zero		1


	//   ....[27]....
        /*02a4*/ 	.word	0x00000c90
        /*02a8*/ 	.word	0x000000ff
        /*02ac*/ 	.word	0x000000d8
        /*02b0*/ 	.short	0x0100
        /*02b2*/ 	.byte	0x08
	.zero		1


	//   ....[28]....
        /*02b4*/ 	.word	0x00000d80
        /*02b8*/ 	.word	0x000000ff
        /*02bc*/ 	.word	0x000000e0
        /*02c0*/ 	.short	0x0100
        /*02c2*/ 	.byte	0x06
	.zero		1


	//   ....[29]....
        /*02c4*/ 	.word	0x00001790
        /*02c8*/ 	.word	0x00000003
        /*02cc*/ 	.word	0x000000d0
        /*02d0*/ 	.short	0x010a
        /*02d2*/ 	.byte	0xff
	.zero		1


	//   ....[30]....
        /*02d4*/ 	.word	0x000017c0
        /*02d8*/ 	.word	0x00000003
        /*02dc*/ 	.word	0x000000c0
        /*02e0*/ 	.short	0x0101
        /*02e2*/ 	.byte	0xff
	.zero		1


	//   ....[31]....
        /*02e4*/ 	.word	0x000018c0
        /*02e8*/ 	.word	0x000000ff
        /*02ec*/ 	.word	0x00000020
        /*02f0*/ 	.short	0x010a
        /*02f2*/ 	.byte	0x08
	.zero		1


	//   ....[32]....
        /*02f4*/ 	.word	0x00001990
        /*02f8*/ 	.word	0x000000ff
        /*02fc*/ 	.word	0x00000020
        /*0300*/ 	.short	0x010a
        /*0302*/ 	.byte	0x21
	.zero		1


	//   ....[33]....
        /*0304*/ 	.word	0x00001b40
        /*0308*/ 	.word	0x000000ff
        /*030c*/ 	.word	0x00000020
        /*0310*/ 	.short	0x010a
        /*0312*/ 	.byte	0x08
	.zero		1


	//   ....[34]....
        /*0314*/ 	.word	0x00001c40
        /*0318*/ 	.word	0x000000ff
        /*031c*/ 	.word	0x00000058
        /*0320*/ 	.short	0x0101
        /*0322*/ 	.byte	0x04
	.zero		1


	//   ....[35]....
        /*0324*/ 	.word	0x00001c60
        /*0328*/ 	.word	0x000000ff
        /*032c*/ 	.word	0x00000020
        /*0330*/ 	.short	0x010a
        /*0332*/ 	.byte	0x08
	.zero		1


	//   ....[36]....
        /*0334*/ 	.word	0x00001ce0
        /*0338*/ 	.word	0x000000ff
        /*033c*/ 	.word	0x00000020
        /*0340*/ 	.short	0x010a
        /*0342*/ 	.byte	0x11
	.zero		1


	//   ....[37]....
        /*0344*/ 	.word	0x00001e70
        /*0348*/ 	.word	0x000000ff
        /*034c*/ 	.word	0x00000020
        /*0350*/ 	.short	0x010a
        /*0352*/ 	.byte	0x08
	.zero		1


	//   ....[38]....
        /*0354*/ 	.word	0x00001fc0
        /*0358*/ 	.word	0x00000002
        /*035c*/ 	.word	0x00000060
        /*0360*/ 	.short	0x010a
        /*0362*/ 	.byte	0xff
	.zero		1


	//   ....[39]....
        /*0364*/ 	.word	0x00002080
        /*0368*/ 	.word	0x00000002
        /*036c*/ 	.word	0x00000000
        /*0370*/ 	.short	0x0101
        /*0372*/ 	.byte	0xff
	.zero		1


	//   ....[40]....
        /*0374*/ 	.word	0x000025e0
        /*0378*/ 	.word	0x000000ff
        /*037c*/ 	.word	0x00000000
        /*0380*/ 	.short	0x010a
        /*0382*/ 	.byte	0x05
	.zero		1


	//   ....[41]....
        /*0384*/ 	.word	0x00002670
        /*0388*/ 	.word	0x000000ff
        /*038c*/ 	.word	0x00000000
        /*0390*/ 	.short	0x010a
        /*0392*/ 	.byte	0x05
	.zero		1


	//   ....[42]....
        /*0394*/ 	.word	0x00002700
        /*0398*/ 	.word	0x000000ff
        /*039c*/ 	.word	0x00000000
        /*03a0*/ 	.short	0x010a
        /*03a2*/ 	.byte	0x05
	.zero		1


	//   ....[43]....
        /*03a4*/ 	.word	0x000027a0
        /*03a8*/ 	.word	0x00000000
        /*03ac*/ 	.word	0x00000000
        /*03b0*/ 	.short	0x010a
        /*03b2*/ 	.byte	0xff
	.zero		1


	//   ....[44]....
        /*03b4*/ 	.word	0x000028d0
        /*03b8*/ 	.word	0x00000000
        /*03bc*/ 	.word	0x000000c0
        /*03c0*/ 	.short	0x010a
        /*03c2*/ 	.byte	0xff
	.zero		1


	//   ....[45]....
        /*03c4*/ 	.word	0x00002940
        /*03c8*/ 	.word	0x00000004
        /*03cc*/ 	.word	0x00000000
        /*03d0*/ 	.short	0x0101
        /*03d2*/ 	.byte	0xff
	.zero		1


	//   ....[46]....
        /*03d4*/ 	.word	0x00002960
        /*03d8*/ 	.word	0x000000ff
        /*03dc*/ 	.word	0x00000070
        /*03e0*/ 	.short	0x010a
        /*03e2*/ 	.byte	0x05
	.zero		1


	//   ....[47]....
        /*03e4*/ 	.word	0x00002a80
        /*03e8*/ 	.word	0x00000000
        /*03ec*/ 	.word	0x00000060
        /*03f0*/ 	.short	0x010a
        /*03f2*/ 	.byte	0xff
	.zero		1


	//   ....[48]....
        /*03f4*/ 	.word	0x00002b80
        /*03f8*/ 	.word	0x00000000
        /*03fc*/ 	.word	0x00000000
        /*0400*/ 	.short	0x0101
        /*0402*/ 	.byte	0xff
	.zero		1


	//   ....[49]....
        /*0404*/ 	.word	0x00002c10
        /*0408*/ 	.word	0x000000ff
        /*040c*/ 	.word	0x00000070
        /*0410*/ 	.short	0x0106
        /*0412*/ 	.byte	0x05
	.zero		1


	//   ....[50]....
        /*0414*/ 	.word	0x00002c30
        /*0418*/ 	.word	0x000000ff
        /*041c*/ 	.word	0x00000070
        /*0420*/ 	.short	0x010a
        /*0422*/ 	.byte	0x05
	.zero		1


	//   ....[51]....
        /*0424*/ 	.word	0x00002cc0
        /*0428*/ 	.word	0x000000ff
        /*042c*/ 	.word	0x00000070
        /*0430*/ 	.short	0x0106
        /*0432*/ 	.byte	0x04
	.zero		1


	//   ....[52]....
        /*0434*/ 	.word	0x00002d00
        /*0438*/ 	.word	0x00000000
        /*043c*/ 	.word	0x00000070
        /*0440*/ 	.short	0x010a
        /*0442*/ 	.byte	0xff
	.zero		1


	//   ....[53]....
        /*0444*/ 	.word	0x00002f40
        /*0448*/ 	.word	0x000000ff
        /*044c*/ 	.word	0x00000008
        /*0450*/ 	.short	0x010a
        /*0452*/ 	.byte	0x06
	.zero		1


	//   ....[54]....
        /*0454*/ 	.word	0x00002f60
        /*0458*/ 	.word	0x000000ff
        /*045c*/ 	.word	0x00000008
        /*0460*/ 	.short	0x010a
        /*0462*/ 	.byte	0x06
	.zero		1


	//   ....[55]....
        /*0464*/ 	.word	0x000030f0
        /*0468*/ 	.word	0x000000ff
        /*046c*/ 	.word	0x00000008
        /*0470*/ 	.short	0x010a
        /*0472*/ 	.byte	0x06
	.zero		1


	//   ....[56]....
        /*0474*/ 	.word	0x00003110
        /*0478*/ 	.word	0x000000ff
        /*047c*/ 	.word	0x00000008
        /*0480*/ 	.short	0x010a
        /*0482*/ 	.byte	0x06
	.zero		1


	//   ....[57]....
        /*0484*/ 	.word	0x000031d0
        /*0488*/ 	.word	0x000000ff
        /*048c*/ 	.word	0x00000000
        /*0490*/ 	.short	0x0101
        /*0492*/ 	.byte	0x07
	.zero		1


	//   ....[58]....
        /*0494*/ 	.word	0x00003510
        /*0498*/ 	.word	0x00000000
        /*049c*/ 	.word	0x00000060
        /*04a0*/ 	.short	0x010a
        /*04a2*/ 	.byte	0xff
	.zero		1


	//   ....[59]....
        /*04a4*/ 	.word	0x000035d0
        /*04a8*/ 	.word	0x00000000
        /*04ac*/ 	.word	0x00000000
        /*04b0*/ 	.short	0x0101
        /*04b2*/ 	.byte	0xff
	.zero		1


	//   ....[60]....
        /*04b4*/ 	.word	0x00003690
        /*04b8*/ 	.word	0x000000ff
        /*04bc*/ 	.word	0x00000000
        /*04c0*/ 	.short	0x010a
        /*04c2*/ 	.byte	0x08
	.zero		1


	//   ....[61]....
        /*04c4*/ 	.word	0x000036a0
        /*04c8*/ 	.word	0x000000ff
        /*04cc*/ 	.word	0x000000a0
        /*04d0*/ 	.short	0x010a
        /*04d2*/ 	.byte	0x09
	.zero		1


	//   ....[62]....
        /*04d4*/ 	.word	0x00003750
        /*04d8*/ 	.word	0x000000ff
        /*04dc*/ 	.word	0x00000000
        /*04e0*/ 	.short	0x010a
        /*04e2*/ 	.byte	0x08
	.zero		1


	//   ....[63]....
        /*04e4*/ 	.word	0x00003880
        /*04e8*/ 	.word	0x000000ff
        /*04ec*/ 	.word	0x00000000
        /*04f0*/ 	.short	0x010a
        /*04f2*/ 	.byte	0x1e
	.zero		1


	//   ....[64]....
        /*04f4*/ 	.word	0x00003b80
        /*04f8*/ 	.word	0x000000ff
        /*04fc*/ 	.word	0x00000000
        /*0500*/ 	.short	0x010a
        /*0502*/ 	.byte	0x08
	.zero		1


	//   ....[65]....
        /*0504*/ 	.word	0x00003c10
        /*0508*/ 	.word	0x000000ff
        /*050c*/ 	.word	0x00000000
        /*0510*/ 	.short	0x010a
        /*0512*/ 	.byte	0x08
	.zero		1


	//   ....[66]....
        /*0514*/ 	.word	0x00003ca0
        /*0518*/ 	.word	0x000000ff
        /*051c*/ 	.word	0x00000000
        /*0520*/ 	.short	0x010a
        /*0522*/ 	.byte	0x08
	.zero		1


	//   ....[67]....
        /*0524*/ 	.word	0x00003d40
        /*0528*/ 	.word	0x00000000
        /*052c*/ 	.word	0x00000000
        /*0530*/ 	.short	0x010a
        /*0532*/ 	.byte	0xff
	.zero		1


	//   ....[68]....
        /*0534*/ 	.word	0x00003d80
        /*0538*/ 	.word	0x00000000
        /*053c*/ 	.word	0x00000000
        /*0540*/ 	.short	0x010a
        /*0542*/ 	.byte	0xff
	.zero		1


	//   ....[69]....
        /*0544*/ 	.word	0x00003df0
        /*0548*/ 	.word	0x000000ff
        /*054c*/ 	.word	0x00000000
        /*0550*/ 	.short	0x0101
        /*0552*/ 	.byte	0x05
	.zero		1


	//   ....[70]....
        /*0554*/ 	.word	0x00003e30
        /*0558*/ 	.word	0x000000ff
        /*055c*/ 	.word	0x000000e0
        /*0560*/ 	.short	0x010a
        /*0562*/ 	.byte	0x07
	.zero		1


	//   ....[71]....
        /*0564*/ 	.word	0x00003e80
        /*0568*/ 	.word	0x000000ff
        /*056c*/ 	.word	0x00000000
        /*0570*/ 	.short	0x0101
        /*0572*/ 	.byte	0x05
	.zero		1


	//   ....[72]....
        /*0574*/ 	.word	0x00004290
        /*0578*/ 	.word	0x00000000
        /*057c*/ 	.word	0x00000060
        /*0580*/ 	.short	0x010a
        /*0582*/ 	.byte	0xff
	.zero		1


	//   ....[73]....
        /*0584*/ 	.word	0x00004380
        /*0588*/ 	.word	0x00000000
        /*058c*/ 	.word	0x00000000
        /*0590*/ 	.short	0x0101
        /*0592*/ 	.byte	0xff
	.zero		1


	//   ....[74]....
        /*0594*/ 	.word	0x000046a0
        /*0598*/ 	.word	0x000000ff
        /*059c*/ 	.word	0x00000058
        /*05a0*/ 	.short	0x010a
        /*05a2*/ 	.byte	0x06
	.zero		1


	//   ....[75]....
        /*05a4*/ 	.word	0x00004820
        /*05a8*/ 	.word	0x000000ff
        /*05ac*/ 	.word	0x00000048
        /*05b0*/ 	.short	0x010a
        /*05b2*/ 	.byte	0x06
	.zero		1


	//   ....[76]....
        /*05b4*/ 	.word	0x00004b50
        /*05b8*/ 	.word	0x000000ff
        /*05bc*/ 	.word	0x00000040
        /*05c0*/ 	.short	0x010b
        /*05c2*/ 	.byte	0x06
	.zero		1


	//   ....[77]....
        /*05c4*/ 	.word	0x00004b70
        /*05c8*/ 	.word	0x000000ff
        /*05cc*/ 	.word	0x00000000
        /*05d0*/ 	.short	0x0101
        /*05d2*/ 	.byte	0x25
	.zero		1


	//   ....[78]....
        /*05d4*/ 	.word	0x00004bb0
        /*05d8*/ 	.word	0x00000000
        /*05dc*/ 	.word	0x00000048
        /*05e0*/ 	.short	0x010a
        /*05e2*/ 	.byte	0xff
	.zero		1


	//   ....[79]....
        /*05e4*/ 	.word	0x00004f20
        /*05e8*/ 	.word	0x00000000
        /*05ec*/ 	.word	0x00000060
        /*05f0*/ 	.short	0x010a
        /*05f2*/ 	.byte	0xff
	.zero		1


	//   ....[80]....
        /*05f4*/ 	.word	0x00005030
        /*05f8*/ 	.word	0x00000000
        /*05fc*/ 	.word	0x00000000
        /*0600*/ 	.short	0x0101
        /*0602*/ 	.byte	0xff
	.zero		1


	//   ....[81]....
        /*0604*/ 	.word	0x000059a0
        /*0608*/ 	.word	0x000000ff
        /*060c*/ 	.word	0x00000040
        /*0610*/ 	.short	0x010a
        /*0612*/ 	.byte	0x2b
	.zero		1


	//   ....[82]....
        /*0614*/ 	.word	0x000059b0
        /*0618*/ 	.word	0x00000071
        /*061c*/ 	.word	0x00000080
        /*0620*/ 	.short	0x010a
        /*0622*/ 	.byte	0xff
	.zero		1


	//   ....[83]....
        /*0624*/ 	.word	0x00005b00
        /*0628*/ 	.word	0x000000ff
        /*062c*/ 	.word	0x00000040
        /*0630*/ 	.short	0x010a
        /*0632*/ 	.byte	0x2b
	.zero		1


	//   ....[84]....
        /*0634*/ 	.word	0x00005be0
        /*0638*/ 	.word	0x000000ff
        /*063c*/ 	.word	0x00000000
        /*0640*/ 	.short	0x0101
        /*0642*/ 	.byte	0x04
	.zero		1


	//   ....[85]....
        /*0644*/ 	.word	0x00005c40
        /*0648*/ 	.word	0x00000071
        /*064c*/ 	.word	0x00000080
        /*0650*/ 	.short	0x010a
        /*0652*/ 	.byte	0xff
	.zero		1


	//   ....[86]....
        /*0654*/ 	.word	0x00005ee0
        /*0658*/ 	.word	0x00000071
        /*065c*/ 	.word	0x00000000
        /*0660*/ 	.short	0x0101
        /*0662*/ 	.byte	0xff
	.zero		1


	//   ....[87]....
        /*0664*/ 	.word	0x00006880
        /*0668*/ 	.word	0x00000003
        /*066c*/ 	.word	0x000000d0
        /*0670*/ 	.short	0x010a
        /*0672*/ 	.byte	0xff
	.zero		1


	//   ....[88]....
        /*0674*/ 	.word	0x000068e0
        /*0678*/ 	.word	0x00000002
        /*067c*/ 	.word	0x00000020
        /*0680*/ 	.short	0x010a
        /*0682*/ 	.byte	0xff
	.zero		1


	//   ....[89]....
        /*0684*/ 	.word	0x00006940
        /*0688*/ 	.word	0x00000002
        /*068c*/ 	.word	0x00000020
        /*0690*/ 	.short	0x010a
        /*0692*/ 	.byte	0xff
	.zero		1


	//   ....[90]....
        /*0694*/ 	.word	0x00006990
        /*0698*/ 	.word	0x00000002
        /*069c*/ 	.word	0x00000060
        /*06a0*/ 	.short	0x010a
        /*06a2*/ 	.byte	0xff
	.zero		1


	//   ....[91]....
        /*06a4*/ 	.word	0x000069f0
        /*06a8*/ 	.word	0x00000000
        /*06ac*/ 	.word	0x00000000
        /*06b0*/ 	.short	0x010a
        /*06b2*/ 	.byte	0xff
	.zero		1


	//   ....[92]....
        /*06b4*/ 	.word	0x00006a50
        /*06b8*/ 	.word	0x00000000
        /*06bc*/ 	.word	0x00000000
        /*06c0*/ 	.short	0x010a
        /*06c2*/ 	.byte	0xff
	.zero		1


	//   ....[93]....
        /*06c4*/ 	.word	0x00006ab0
        /*06c8*/ 	.word	0x00000000
        /*06cc*/ 	.word	0x00000000
        /*06d0*/ 	.short	0x010a
        /*06d2*/ 	.byte	0xff
	.zero		1


	//   ....[94]....
        /*06d4*/ 	.word	0x00006b00
        /*06d8*/ 	.word	0x00000000
        /*06dc*/ 	.word	0x000000c0
        /*06e0*/ 	.short	0x010a
        /*06e2*/ 	.byte	0xff
	.zero		1


	//   ....[95]....
        /*06e4*/ 	.word	0x00006b60
        /*06e8*/ 	.word	0x00000000
        /*06ec*/ 	.word	0x00000070
        /*06f0*/ 	.short	0x010a
        /*06f2*/ 	.byte	0xff
	.zero		1


	//   ....[96]....
        /*06f4*/ 	.word	0x00006bb0
        /*06f8*/ 	.word	0x00000000
        /*06fc*/ 	.word	0x00000060
        /*0700*/ 	.short	0x010a
        /*0702*/ 	.byte	0xff
	.zero		1


	//   ....[97]....
        /*0704*/ 	.word	0x00006c10
        /*0708*/ 	.word	0x00000000
        /*070c*/ 	.word	0x00000070
        /*0710*/ 	.short	0x010a
        /*0712*/ 	.byte	0xff
	.zero		1


	//   ....[98]....
        /*0714*/ 	.word	0x00006c70
        /*0718*/ 	.word	0x00000004
        /*071c*/ 	.word	0x00000008
        /*0720*/ 	.short	0x010a
        /*0722*/ 	.byte	0xff
	.zero		1


	//   ....[99]....
        /*0724*/ 	.word	0x00006d50
        /*0728*/ 	.word	0x00000002
        /*072c*/ 	.word	0x00000008
        /*0730*/ 	.short	0x010a
        /*0732*/ 	.byte	0xff
	.zero		1


	//   ....[100]....
        /*0734*/ 	.word	0x00006da0
        /*0738*/ 	.word	0x00000000
        /*073c*/ 	.word	0x00000060
        /*0740*/ 	.short	0x010a
        /*0742*/ 	.byte	0xff
	.zero		1


	//   ....[101]....
        /*0744*/ 	.word	0x00006e00
        /*0748*/ 	.word	0x00000000
        /*074c*/ 	.word	0x000000a0
        /*0750*/ 	.short	0x010a
        /*0752*/ 	.byte	0xff
	.zero		1


	//   ....[102]....
        /*0754*/ 	.word	0x00006e60
        /*0758*/ 	.word	0x00000000
        /*075c*/ 	.word	0x00000000
        /*0760*/ 	.short	0x010a
        /*0762*/ 	.byte	0xff
	.zero		1


	//   ....[103]....
        /*0764*/ 	.word	0x00006ec0
        /*0768*/ 	.word	0x00000000
        /*076c*/ 	.word	0x00000000
        /*0770*/ 	.short	0x010a
        /*0772*/ 	.byte	0xff
	.zero		1


	//   ....[104]....
        /*0774*/ 	.word	0x00006f20
        /*0778*/ 	.word	0x00000000
        /*077c*/ 	.word	0x00000000
        /*0780*/ 	.short	0x010a
        /*0782*/ 	.byte	0xff
	.zero		1


	//   ....[105]....
        /*0784*/ 	.word	0x00006f80
        /*0788*/ 	.word	0x00000000
        /*078c*/ 	.word	0x00000000
        /*0790*/ 	.short	0x010a
        /*0792*/ 	.byte	0xff
	.zero		1


	//   ....[106]....
        /*0794*/ 	.word	0x00006fe0
        /*0798*/ 	.word	0x00000000
        /*079c*/ 	.word	0x000000e0
        /*07a0*/ 	.short	0x010a
        /*07a2*/ 	.byte	0xff
	.zero		1


	//   ....[107]....
        /*07a4*/ 	.word	0x00007030
        /*07a8*/ 	.word	0x00000000
        /*07ac*/ 	.word	0x00000060
        /*07b0*/ 	.short	0x010a
        /*07b2*/ 	.byte	0xff
	.zero		1


	//   ....[108]....
        /*07b4*/ 	.word	0x00007090
        /*07b8*/ 	.word	0x00000000
        /*07bc*/ 	.word	0x00000058
        /*07c0*/ 	.short	0x010a
        /*07c2*/ 	.byte	0xff
	.zero		1


	//   ....[109]....
        /*07c4*/ 	.word	0x000070f0
        /*07c8*/ 	.word	0x00000003
        /*07cc*/ 	.word	0x00000048
        /*07d0*/ 	.short	0x010a
        /*07d2*/ 	.byte	0xff
	.zero		1


	//   ....[110]....
        /*07d4*/ 	.word	0x00007140
        /*07d8*/ 	.word	0x00000000
        /*07dc*/ 	.word	0x00000060
        /*07e0*/ 	.short	0x010a
        /*07e2*/ 	.byte	0xff
	.zero		1


	//   ....[111]....
        /*07e4*/ 	.word	0x000071a0
        /*07e8*/ 	.word	0x00000000
        /*07ec*/ 	.word	0x00000040
        /*07f0*/ 	.short	0x010a
        /*07f2*/ 	.byte	0xff
	.zero		1


	//   ....[112]....
        /*07f4*/ 	.word	0x000071f0
        /*07f8*/ 	.word	0x00000071
        /*07fc*/ 	.word	0x00000080
        /*0800*/ 	.short	0x010a
        /*0802*/ 	.byte	0xff
	.zero		1


	//----- nvinfo : EIATTR_NUM_MBARRIERS
	.align		4
.L_47:
        /*0804*/ 	.byte	0x03, 0x38
        /*0806*/ 	.short	0x001d


	//----- nvinfo : EIATTR_EXIT_INSTR_OFFSETS
	.align		4
        /*0808*/ 	.byte	0x04, 0x1c
        /*080a*/ 	.short	(.L_49 - .L_48)


	//   ....[0]....
.L_48:
        /*080c*/ 	.word	0x000027d0


	//   ....[1]....
        /*0810*/ 	.word	0x00002cd0


	//   ....[2]....
        /*0814*/ 	.word	0x00002d30


	//   ....[3]....
        /*0818*/ 	.word	0x000040b0


	//   ....[4]....
        /*081c*/ 	.word	0x00004be0


	//   ....[5]....
        /*0820*/ 	.word	0x00004c20


	//   ....[6]....
        /*0824*/ 	.word	0x00006870


	//----- nvinfo : EIATTR_MAX_THREADS
	.align		4
.L_49:
        /*0828*/ 	.byte	0x04, 0x05
        /*082a*/ 	.short	(.L_51 - .L_50)
.L_50:
        /*082c*/ 	.word	0x00000100
        /*0830*/ 	.word	0x00000001
        /*0834*/ 	.word	0x00000001


	//----- nvinfo : EIATTR_CRS_STACK_SIZE
	.align		4
.L_51:
        /*0838*/ 	.byte	0x04, 0x1e
        /*083a*/ 	.short	(.L_53 - .L_52)
.L_52:
        /*083c*/ 	.word	0x00000000


	//----- nvinfo : EIATTR_CBANK_PARAM_SIZE
	.align		4
.L_53:
        /*0840*/ 	.byte	0x03, 0x19
        /*0842*/ 	.short	0x0800


	//----- nvinfo : EIATTR_PARAM_CBANK
	.align		4
        /*0844*/ 	.byte	0x04, 0x0a
        /*0846*/ 	.short	(.L_55 - .L_54)
	.align		4
.L_54:
        /*0848*/ 	.word	index@(.nv.constant0._ZN7cutlass13device_kernelINS_4gemm6kernel13GemmUniversalIN4cute5tupleIJiiiiEEENS1_10collective13CollectiveMmaINS1_35MainloopSm100TmaUmmaWarpSpecializedILi4ELi2ELi4ENS5_IJNS4_1CILi2EEENSA_ILi1EEESC_EEEEENS5_IJNSA_ILi128EEENSA_ILi64EEESF_EEENS_12float_e5m2_tENS5_IJlSC_lEEESI_SJ_NS4_8TiledMMAINS4_8MMA_AtomIJNS4_10MMA_TraitsINS4_25SM100_MMA_F8F6F4_2x1SM_SSEJSI_SI_fSF_SG_NS4_17integral_constantINS4_4UMMA5MajorELSQ_0EEESR_NSO_INSP_7ScaleInELSS_0EEEST_EEEEEENS4_6LayoutINS5_IJSC_SC_SC_EEENS5_IJNSA_ILi0EEESY_SY_EEEEENS5_IJNS4_10UnderscoreES11_S11_EEEEENS4_18SM100_TMA_2SM_LOADENS4_14ComposedLayoutINS4_7SwizzleILi3ELi4ELi3EEENS4_18smem_ptr_flag_bitsILi8EEENSW_INS5_IJNSA_ILi8EEESF_EEENS5_IJSF_SC_EEEEEEEvNS4_8identityES14_S1E_vS1F_EENS_8epilogue10collective18CollectiveEpilogueINS1H_23Sm100TmaWarpSpecializedILi1ELi1ELi32ELb0ELb0EEEJNS5_IJSG_SG_SF_EEENS5_IJNSW_ISG_SC_EES1N_EEESI_SJ_SI_SJ_NS1H_6fusion15FusionCallbacksIS1L_NS1P_17LinearCombinationISI_fSI_fLNS_15FloatRoundStyleE2EEES1M_S1O_JEEENS4_5SM1004TMEM4LOAD26SM100_TMEM_LOAD_32dp32b32xENS4_13SM90_TMA_LOADENS15_INS16_ILi2ELi4ELi3EEES19_NSW_INS5_IJS1A_SG_EEENS5_IJSG_SC_EEEEEEENS4_39AutoVectorizingCopyWithAssumedAlignmentILi128EEENS4_14SM90_TMA_STOREES24_S26_S26_EEEvvEEEEvNT_6ParamsE)
        /*084c*/ 	.short	0x0380
        /*084e*/ 	.short	0x0800


	//----- nvinfo : EIATTR_SW_WAR
	.align		4
.L_55:
        /*0850*/ 	.byte	0x04, 0x36
        /*0852*/ 	.short	(.L_57 - .L_56)
.L_56:
        /*0854*/ 	.word	0x00000008
.L_57:


//--------------------- .nv.callgraph             --------------------------
	.section	.nv.callgraph,"",@"SHT_CUDA_CALLGRAPH"
	.align	4
	.sectionentsize	8
	.align		4
        /*0000*/ 	.word	0x00000000
	.align		4
        /*0004*/ 	.word	0xffffffff
	.align		4
        /*0008*/ 	.word	index@(_ZN7cutlass13device_kernelINS_4gemm6kernel13GemmUniversalIN4cute5tupleIJiiiiEEENS1_10collective13CollectiveMmaINS1_35MainloopSm100TmaUmmaWarpSpecializedILi4ELi2ELi4ENS5_IJNS4_1CILi2EEENSA_ILi1EEESC_EEEEENS5_IJNSA_ILi128EEENSA_ILi64EEESF_EEENS_12float_e5m2_tENS5_IJlSC_lEEESI_SJ_NS4_8TiledMMAINS4_8MMA_AtomIJNS4_10MMA_TraitsINS4_25SM100_MMA_F8F6F4_2x1SM_SSEJSI_SI_fSF_SG_NS4_17integral_constantINS4_4UMMA5MajorELSQ_0EEESR_NSO_INSP_7ScaleInELSS_0EEEST_EEEEEENS4_6LayoutINS5_IJSC_SC_SC_EEENS5_IJNSA_ILi0EEESY_SY_EEEEENS5_IJNS4_10UnderscoreES11_S11_EEEEENS4_18SM100_TMA_2SM_LOADENS4_14ComposedLayoutINS4_7SwizzleILi3ELi4ELi3EEENS4_18smem_ptr_flag_bitsILi8EEENSW_INS5_IJNSA_ILi8EEESF_EEENS5_IJSF_SC_EEEEEEEvNS4_8identityES14_S1E_vS1F_EENS_8epilogue10collective18CollectiveEpilogueINS1H_23Sm100TmaWarpSpecializedILi1ELi1ELi32ELb0ELb0EEEJNS5_IJSG_SG_SF_EEENS5_IJNSW_ISG_SC_EES1N_EEESI_SJ_SI_SJ_NS1H_6fusion15FusionCallbacksIS1L_NS1P_17LinearCombinationISI_fSI_fLNS_15FloatRoundStyleE2EEES1M_S1O_JEEENS4_5SM1004TMEM4LOAD26SM100_TMEM_LOAD_32dp32b32xENS4_13SM90_TMA_LOADENS15_INS16_ILi2ELi4ELi3EEES19_NSW_INS5_IJS1A_SG_EEENS5_IJSG_SC_EEEEEEENS4_39AutoVectorizingCopyWithAssumedAlignmentILi128EEENS4_14SM90_TMA_STOREES24_S26_S26_EEEvvEEEEvNT_6ParamsE)
	.align		4
        /*000c*/ 	.word	index@(__assertfail)
	.align		4
        /*0010*/ 	.word	0x00000000
	.align		4
        /*0014*/ 	.word	0xfffffffe
	.align		4
        /*0018*/ 	.word	0x00000000
	.align		4
        /*001c*/ 	.word	0xfffffffd
	.align		4
        /*0020*/ 	.word	0x00000000
	.align		4
        /*0024*/ 	.word	0xfffffffc


//--------------------- .nv.constant4             --------------------------
	.section	.nv.constant4,"a",@progbits
	.align	8
	.align		8
.nv.constant4:
        /*0000*/ 	.dword	__assertfail
	.align		8
        /*0008*/ 	.dword	__unnamed_1
	.align		8
        /*0010*/ 	.dword	__unnamed_2
	.align		8
        /*0018*/ 	.dword	_ZN39_INTERNAL_91b4ebfd_4_k_cu_8a533fc5_92094cuda3std3__45__cpo5beginE
	.align		8
        /*0020*/ 	.dword	_ZN39_INTERNAL_91b4ebfd_4_k_cu_8a533fc5_92094cuda3std3__45__cpo3endE
	.align		8
        /*0028*/ 	.dword	_ZN39_INTERNAL_91b4ebfd_4_k_cu_8a533fc5_92094cuda3std3__45__cpo6cbeginE
	.align		8
        /*0030*/ 	.dword	_ZN39_INTERNAL_91b4ebfd_4_k_cu_8a533fc5_92094cuda3std3__45__cpo4cendE
	.align		8
        /*0038*/ 	.dword	_ZN39_INTERNAL_91b4ebfd_4_k_cu_8a533fc5_92094cuda3std3__441_GLOBAL__N__91b4ebfd_4_k_cu_8a533fc5_92096ignoreE
	.align		8
        /*0040*/ 	.dword	_ZN39_INTERNAL_91b4ebfd_4_k_cu_8a533fc5_92094cuda3std3__419piecewise_constructE
	.align		8
        /*0048*/ 	.dword	_ZN39_INTERNAL_91b4ebfd_4_k_cu_8a533fc5_92094cuda3std3__48in_placeE
	.align		8
        /*0050*/ 	.dword	_ZN39_INTERNAL_91b4ebfd_4_k_cu_8a533fc5_92094cuda3std6ranges3__45__cpo4swapE
	.align		8
        /*0058*/ 	.dword	_ZN39_INTERNAL_91b4ebfd_4_k_cu_8a533fc5_92094cuda3std6ranges3__45__cpo9iter_moveE
	.align		8
        /*0060*/ 	.dword	_ZN39_INTERNAL_91b4ebfd_4_k_cu_8a533fc5_92094cute7productE
	.align		8
        /*0068*/ 	.dword	_ZN39_INTERNAL_91b4ebfd_4_k_cu_8a533fc5_92094cute1_E
	.align		8
        /*0070*/ 	.dword	$str$25
	.align		8
        /*0078*/ 	.dword	$str$26
	.align		8
        /*0080*/ 	.dword	$str$27
	.align		8
        /*0088*/ 	.dword	$str$28


//--------------------- .text._ZN7cutlass13device_kernelINS_4gemm6kernel13GemmUniversalIN4cute5tupleIJiiiiEEENS1_10collective13CollectiveMmaINS1_35MainloopSm100TmaUmmaWarpSpecializedILi4ELi2ELi4ENS5_IJNS4_1CILi2EEENSA_ILi1EEESC_EEEEENS5_IJNSA_ILi128EEENSA_ILi64EEESF_EEENS_12float_e5m2_tENS5_IJlSC_lEEESI_SJ_NS4_8TiledMMAINS4_8MMA_AtomIJNS4_10MMA_TraitsINS4_25SM100_MMA_F8F6F4_2x1SM_SSEJSI_SI_fSF_SG_NS4_17integral_constantINS4_4UMMA5MajorELSQ_0EEESR_NSO_INSP_7ScaleInELSS_0EEEST_EEEEEENS4_6LayoutINS5_IJSC_SC_SC_EEENS5_IJNSA_ILi0EEESY_SY_EEEEENS5_IJNS4_10UnderscoreES11_S11_EEEEENS4_18SM100_TMA_2SM_LOADENS4_14ComposedLayoutINS4_7SwizzleILi3ELi4ELi3EEENS4_18smem_ptr_flag_bitsILi8EEENSW_INS5_IJNSA_ILi8EEESF_EEENS5_IJSF_SC_EEEEEEEvNS4_8identityES14_S1E_vS1F_EENS_8epilogue10collective18CollectiveEpilogueINS1H_23Sm100TmaWarpSpecializedILi1ELi1ELi32ELb0ELb0EEEJNS5_IJSG_SG_SF_EEENS5_IJNSW_ISG_SC_EES1N_EEESI_SJ_SI_SJ_NS1H_6fusion15FusionCallbacksIS1L_NS1P_17LinearCombinationISI_fSI_fLNS_15FloatRoundStyleE2EEES1M_S1O_JEEENS4_5SM1004TMEM4LOAD26SM100_TMEM_LOAD_32dp32b32xENS4_13SM90_TMA_LOADENS15_INS16_ILi2ELi4ELi3EEES19_NSW_INS5_IJS1A_SG_EEENS5_IJSG_SC_EEEEEEENS4_39AutoVectorizingCopyWithAssumedAlignmentILi128EEENS4_14SM90_TMA_STOREES24_S26_S26_EEEvvEEEEvNT_6ParamsE --------------------------
	.section	.text._ZN7cutlass13device_kernelINS_4gemm6kernel13GemmUniversalIN4cute5tupleIJiiiiEEENS1_10collective13CollectiveMmaINS1_35MainloopSm100TmaUmmaWarpSpecializedILi4ELi2ELi4ENS5_IJNS4_1CILi2EEENSA_ILi1EEESC_EEEEENS5_IJNSA_ILi128EEENSA_ILi64EEESF_EEENS_12float_e5m2_tENS5_IJlSC_lEEESI_SJ_NS4_8TiledMMAINS4_8MMA_AtomIJNS4_10MMA_TraitsINS4_25SM100_MMA_F8F6F4_2x1SM_SSEJSI_SI_fSF_SG_NS4_17integral_constantINS4_4UMMA5MajorELSQ_0EEESR_NSO_INSP_7ScaleInELSS_0EEEST_EEEEEENS4_6LayoutINS5_IJSC_SC_SC_EEENS5_IJNSA_ILi0EEESY_SY_EEEEENS5_IJNS4_10UnderscoreES11_S11_EEEEENS4_18SM100_TMA_2SM_LOADENS4_14ComposedLayoutINS4_7SwizzleILi3ELi4ELi3EEENS4_18smem_ptr_flag_bitsILi8EEENSW_INS5_IJNSA_ILi8EEESF_EEENS5_IJSF_SC_EEEEEEEvNS4_8identityES14_S1E_vS1F_EENS_8epilogue10collective18CollectiveEpilogueINS1H_23Sm100TmaWarpSpecializedILi1ELi1ELi32ELb0ELb0EEEJNS5_IJSG_SG_SF_EEENS5_IJNSW_ISG_SC_EES1N_EEESI_SJ_SI_SJ_NS1H_6fusion15FusionCallbacksIS1L_NS1P_17LinearCombinationISI_fSI_fLNS_15FloatRoundStyleE2EEES1M_S1O_JEEENS4_5SM1004TMEM4LOAD26SM100_TMEM_LOAD_32dp32b32xENS4_13SM90_TMA_LOADENS15_INS16_ILi2ELi4ELi3EEES19_NSW_INS5_IJS1A_SG_EEENS5_IJSG_SC_EEEEEEENS4_39AutoVectorizingCopyWithAssumedAlignmentILi128EEENS4_14SM90_TMA_STOREES24_S26_S26_EEEvvEEEEvNT_6ParamsE,"ax",@progbits
	.align	128
.text._ZN7cutlass13device_kernelINS_4gemm6kernel13GemmUniversalIN4cute5tupleIJiiiiEEENS1_10collective13CollectiveMmaINS1_35MainloopSm100TmaUmmaWarpSpecializedILi4ELi2ELi4ENS5_IJNS4_1CILi2EEENSA_ILi1EEESC_EEEEENS5_IJNSA_ILi128EEENSA_ILi64EEESF_EEENS_12float_e5m2_tENS5_IJlSC_lEEESI_SJ_NS4_8TiledMMAINS4_8MMA_AtomIJNS4_10MMA_TraitsINS4_25SM100_MMA_F8F6F4_2x1SM_SSEJSI_SI_fSF_SG_NS4_17integral_constantINS4_4UMMA5MajorELSQ_0EEESR_NSO_INSP_7ScaleInELSS_0EEEST_EEEEEENS4_6LayoutINS5_IJSC_SC_SC_EEENS5_IJNSA_ILi0EEESY_SY_EEEEENS5_IJNS4_10UnderscoreES11_S11_EEEEENS4_18SM100_TMA_2SM_LOADENS4_14ComposedLayoutINS4_7SwizzleILi3ELi4ELi3EEENS4_18smem_ptr_flag_bitsILi8EEENSW_INS5_IJNSA_ILi8EEESF_EEENS5_IJSF_SC_EEEEEEEvNS4_8identityES14_S1E_vS1F_EENS_8epilogue10collective18CollectiveEpilogueINS1H_23Sm100TmaWarpSpecializedILi1ELi1ELi32ELb0ELb0EEEJNS5_IJSG_SG_SF_EEENS5_IJNSW_ISG_SC_EES1N_EEESI_SJ_SI_SJ_NS1H_6fusion15FusionCallbacksIS1L_NS1P_17LinearCombinationISI_fSI_fLNS_15FloatRoundStyleE2EEES1M_S1O_JEEENS4_5SM1004TMEM4LOAD26SM100_TMEM_LOAD_32dp32b32xENS4_13SM90_TMA_LOADENS15_INS16_ILi2ELi4ELi3EEES19_NSW_INS5_IJS1A_SG_EEENS5_IJSG_SC_EEEEEEENS4_39AutoVectorizingCopyWithAssumedAlignmentILi128EEENS4_14SM90_TMA_STOREES24_S26_S26_EEEvvEEEEvNT_6ParamsE:
        .type           _ZN7cutlass13device_kernelINS_4gemm6kernel13GemmUniversalIN4cute5tupleIJiiiiEEENS1_10collective13CollectiveMmaINS1_35MainloopSm100TmaUmmaWarpSpecializedILi4ELi2ELi4ENS5_IJNS4_1CILi2EEENSA_ILi1EEESC_EEEEENS5_IJNSA_ILi128EEENSA_ILi64EEESF_EEENS_12float_e5m2_tENS5_IJlSC_lEEESI_SJ_NS4_8TiledMMAINS4_8MMA_AtomIJNS4_10MMA_TraitsINS4_25SM100_MMA_F8F6F4_2x1SM_SSEJSI_SI_fSF_SG_NS4_17integral_constantINS4_4UMMA5MajorELSQ_0EEESR_NSO_INSP_7ScaleInELSS_0EEEST_EEEEEENS4_6LayoutINS5_IJSC_SC_SC_EEENS5_IJNSA_ILi0EEESY_SY_EEEEENS5_IJNS4_10UnderscoreES11_S11_EEEEENS4_18SM100_TMA_2SM_LOADENS4_14ComposedLayoutINS4_7SwizzleILi3ELi4ELi3EEENS4_18smem_ptr_flag_bitsILi8EEENSW_INS5_IJNSA_ILi8EEESF_EEENS5_IJSF_SC_EEEEEEEvNS4_8identityES14_S1E_vS1F_EENS_8epilogue10collective18CollectiveEpilogueINS1H_23Sm100TmaWarpSpecializedILi1ELi1ELi32ELb0ELb0EEEJNS5_IJSG_SG_SF_EEENS5_IJNSW_ISG_SC_EES1N_EEESI_SJ_SI_SJ_NS1H_6fusion15FusionCallbacksIS1L_NS1P_17LinearCombinationISI_fSI_fLNS_15FloatRoundStyleE2EEES1M_S1O_JEEENS4_5SM1004TMEM4LOAD26SM100_TMEM_LOAD_32dp32b32xENS4_13SM90_TMA_LOADENS15_INS16_ILi2ELi4ELi3EEES19_NSW_INS5_IJS1A_SG_EEENS5_IJSG_SC_EEEEEEENS4_39AutoVectorizingCopyWithAssumedAlignmentILi128EEENS4_14SM90_TMA_STOREES24_S26_S26_EEEvvEEEEvNT_6ParamsE,@function
        .size           _ZN7cutlass13device_kernelINS_4gemm6kernel13GemmUniversalIN4cute5tupleIJiiiiEEENS1_10collective13CollectiveMmaINS1_35MainloopSm100TmaUmmaWarpSpecializedILi4ELi2ELi4ENS5_IJNS4_1CILi2EEENSA_ILi1EEESC_EEEEENS5_IJNSA_ILi128EEENSA_ILi64EEESF_EEENS_12float_e5m2_tENS5_IJlSC_lEEESI_SJ_NS4_8TiledMMAINS4_8MMA_AtomIJNS4_10MMA_TraitsINS4_25SM100_MMA_F8F6F4_2x1SM_SSEJSI_SI_fSF_SG_NS4_17integral_constantINS4_4UMMA5MajorELSQ_0EEESR_NSO_INSP_7ScaleInELSS_0EEEST_EEEEEENS4_6LayoutINS5_IJSC_SC_SC_EEENS5_IJNSA_ILi0EEESY_SY_EEEEENS5_IJNS4_10UnderscoreES11_S11_EEEEENS4_18SM100_TMA_2SM_LOADENS4_14ComposedLayoutINS4_7SwizzleILi3ELi4ELi3EEENS4_18smem_ptr_flag_bitsILi8EEENSW_INS5_IJNSA_ILi8EEESF_EEENS5_IJSF_SC_EEEEEEEvNS4_8identityES14_S1E_vS1F_EENS_8epilogue10collective18CollectiveEpilogueINS1H_23Sm100TmaWarpSpecializedILi1ELi1ELi32ELb0ELb0EEEJNS5_IJSG_SG_SF_EEENS5_IJNSW_ISG_SC_EES1N_EEESI_SJ_SI_SJ_NS1H_6fusion15FusionCallbacksIS1L_NS1P_17LinearCombinationISI_fSI_fLNS_15FloatRoundStyleE2EEES1M_S1O_JEEENS4_5SM1004TMEM4LOAD26SM100_TMEM_LOAD_32dp32b32xENS4_13SM90_TMA_LOADENS15_INS16_ILi2ELi4ELi3EEES19_NSW_INS5_IJS1A_SG_EEENS5_IJSG_SC_EEEEEEENS4_39AutoVectorizingCopyWithAssumedAlignmentILi128EEENS4_14SM90_TMA_STOREES24_S26_S26_EEEvvEEEEvNT_6ParamsE,(.L_x_149 - _ZN7cutlass13device_kernelINS_4gemm6kernel13GemmUniversalIN4cute5tupleIJiiiiEEENS1_10collective13CollectiveMmaINS1_35MainloopSm100TmaUmmaWarpSpecializedILi4ELi2ELi4ENS5_IJNS4_1CILi2EEENSA_ILi1EEESC_EEEEENS5_IJNSA_ILi128EEENSA_ILi64EEESF_EEENS_12float_e5m2_tENS5_IJlSC_lEEESI_SJ_NS4_8TiledMMAINS4_8MMA_AtomIJNS4_10MMA_TraitsINS4_25SM100_MMA_F8F6F4_2x1SM_SSEJSI_SI_fSF_SG_NS4_17integral_constantINS4_4UMMA5MajorELSQ_0EEESR_NSO_INSP_7ScaleInELSS_0EEEST_EEEEEENS4_6LayoutINS5_IJSC_SC_SC_EEENS5_IJNSA_ILi0EEESY_SY_EEEEENS5_IJNS4_10UnderscoreES11_S11_EEEEENS4_18SM100_TMA_2SM_LOADENS4_14ComposedLayoutINS4_7SwizzleILi3ELi4ELi3EEENS4_18smem_ptr_flag_bitsILi8EEENSW_INS5_IJNSA_ILi8EEESF_EEENS5_IJSF_SC_EEEEEEEvNS4_8identityES14_S1E_vS1F_EENS_8epilogue10collective18CollectiveEpilogueINS1H_23Sm100TmaWarpSpecializedILi1ELi1ELi32ELb0ELb0EEEJNS5_IJSG_SG_SF_EEENS5_IJNSW_ISG_SC_EES1N_EEESI_SJ_SI_SJ_NS1H_6fusion15FusionCallbacksIS1L_NS1P_17LinearCombinationISI_fSI_fLNS_15FloatRoundStyleE2EEES1M_S1O_JEEENS4_5SM1004TMEM4LOAD26SM100_TMEM_LOAD_32dp32b32xENS4_13SM90_TMA_LOADENS15_INS16_ILi2ELi4ELi3EEES19_NSW_INS5_IJS1A_SG_EEENS5_IJSG_SC_EEEEEEENS4_39AutoVectorizingCopyWithAssumedAlignmentILi128EEENS4_14SM90_TMA_STOREES24_S26_S26_EEEvvEEEEvNT_6ParamsE)
        .other          _ZN7cutlass13device_kernelINS_4gemm6kernel13GemmUniversalIN4cute5tupleIJiiiiEEENS1_10collective13CollectiveMmaINS1_35MainloopSm100TmaUmmaWarpSpecializedILi4ELi2ELi4ENS5_IJNS4_1CILi2EEENSA_ILi1EEESC_EEEEENS5_IJNSA_ILi128EEENSA_ILi64EEESF_EEENS_12float_e5m2_tENS5_IJlSC_lEEESI_SJ_NS4_8TiledMMAINS4_8MMA_AtomIJNS4_10MMA_TraitsINS4_25SM100_MMA_F8F6F4_2x1SM_SSEJSI_SI_fSF_SG_NS4_17integral_constantINS4_4UMMA5MajorELSQ_0EEESR_NSO_INSP_7ScaleInELSS_0EEEST_EEEEEENS4_6LayoutINS5_IJSC_SC_SC_EEENS5_IJNSA_ILi0EEESY_SY_EEEEENS5_IJNS4_10UnderscoreES11_S11_EEEEENS4_18SM100_TMA_2SM_LOADENS4_14ComposedLayoutINS4_7SwizzleILi3ELi4ELi3EEENS4_18smem_ptr_flag_bitsILi8EEENSW_INS5_IJNSA_ILi8EEESF_EEENS5_IJSF_SC_EEEEEEEvNS4_8identityES14_S1E_vS1F_EENS_8epilogue10collective18CollectiveEpilogueINS1H_23Sm100TmaWarpSpecializedILi1ELi1ELi32ELb0ELb0EEEJNS5_IJSG_SG_SF_EEENS5_IJNSW_ISG_SC_EES1N_EEESI_SJ_SI_SJ_NS1H_6fusion15FusionCallbacksIS1L_NS1P_17LinearCombinationISI_fSI_fLNS_15FloatRoundStyleE2EEES1M_S1O_JEEENS4_5SM1004TMEM4LOAD26SM100_TMEM_LOAD_32dp32b32xENS4_13SM90_TMA_LOADENS15_INS16_ILi2ELi4ELi3EEES19_NSW_INS5_IJS1A_SG_EEENS5_IJSG_SC_EEEEEEENS4_39AutoVectorizingCopyWithAssumedAlignmentILi128EEENS4_14SM90_TMA_STOREES24_S26_S26_EEEvvEEEEvNT_6ParamsE,@"STO_CUDA_ENTRY STV_DEFAULT"
_ZN7cutlass13device_kernelINS_4gemm6kernel13GemmUniversalIN4cute5tupleIJiiiiEEENS1_10collective13CollectiveMmaINS1_35MainloopSm100TmaUmmaWarpSpecializedILi4ELi2ELi4ENS5_IJNS4_1CILi2EEENSA_ILi1EEESC_EEEEENS5_IJNSA_ILi128EEENSA_ILi64EEESF_EEENS_12float_e5m2_tENS5_IJlSC_lEEESI_SJ_NS4_8TiledMMAINS4_8MMA_AtomIJNS4_10MMA_TraitsINS4_25SM100_MMA_F8F6F4_2x1SM_SSEJSI_SI_fSF_SG_NS4_17integral_constantINS4_4UMMA5MajorELSQ_0EEESR_NSO_INSP_7ScaleInELSS_0EEEST_EEEEEENS4_6LayoutINS5_IJSC_SC_SC_EEENS5_IJNSA_ILi0EEESY_SY_EEEEENS5_IJNS4_10UnderscoreES11_S11_EEEEENS4_18SM100_TMA_2SM_LOADENS4_14ComposedLayoutINS4_7SwizzleILi3ELi4ELi3EEENS4_18smem_ptr_flag_bitsILi8EEENSW_INS5_IJNSA_ILi8EEESF_EEENS5_IJSF_SC_EEEEEEEvNS4_8identityES14_S1E_vS1F_EENS_8epilogue10collective18CollectiveEpilogueINS1H_23Sm100TmaWarpSpecializedILi1ELi1ELi32ELb0ELb0EEEJNS5_IJSG_SG_SF_EEENS5_IJNSW_ISG_SC_EES1N_EEESI_SJ_SI_SJ_NS1H_6fusion15FusionCallbacksIS1L_NS1P_17LinearCombinationISI_fSI_fLNS_15FloatRoundStyleE2EEES1M_S1O_JEEENS4_5SM1004TMEM4LOAD26SM100_TMEM_LOAD_32dp32b32xENS4_13SM90_TMA_LOADENS15_INS16_ILi2ELi4ELi3EEES19_NSW_INS5_IJS1A_SG_EEENS5_IJSG_SC_EEEEEEENS4_39AutoVectorizingCopyWithAssumedAlignmentILi128EEENS4_14SM90_TMA_STOREES24_S26_S26_EEEvvEEEEvNT_6ParamsE:
[----:B------:R-:W1:Y:S01]  /*0000*/  LDC R1, c[0x0][0x37c] ;  /* 0x0000df00ff017b82 */ /* 0x000e620000000800 */
[----:B------:R-:W2:Y:S01]  /*0010*/  S2R R103, SR_TID.X ;  /* 0x0000000000677919 */ /* 0x000ea20000002100 */
[----:B------:R-:W3:Y:S06]  /*0020*/  LDCU.64 UR6, c[0x0][0x890] ;  /* 0x00011200ff0677ac */ /* 0x000eec0008000a00 */
[----:B------:R-:W4:Y:S01]  /*0030*/  S2UR UR37, SR_CgaCtaId ;  /* 0x00000000002579c3 */ /* 0x000f220000008800 */
[----:B------:R-:W-:Y:S02]  /*0040*/  PRMT R95, RZ, 0x7610, R95 ;  /* 0x00007610ff5f7816 */ /* 0x000fe4000000005f */
[----:B------:R-:W-:Y:S01]  /*0050*/  ELECT P1, URZ, PT ;  /* 0x0000000000ff782f */ /* 0x000fe20003820000 */
[----:B------:R-:W1:Y:S01]  /*0060*/  LDCU.64 UR40, c[0x0][0x358] ;  /* 0x00006b00ff2877ac */ /* 0x000e620008000a00 */
[----:B---3--:R-:W-:-:S04]  /*0070*/  UISETP.NE.U32.AND UP0, UPT, UR6, URZ, UPT ;  /* 0x000000ff0600728c */ /* 0x008fc8000bf05070 */
[----:B------:R-:W-:Y:S02]  /*0080*/  UISETP.NE.AND.EX UP0, UPT, UR7, URZ, UPT, UP0 ;  /* 0x000000ff0700728c */ /* 0x000fe4000bf05300 */
[----:B----4-:R-:W-:Y:S02]  /*0090*/  ULOP3.LUT UR5, UR37, 0x1, URZ, 0xc0, !UPT ;  /* 0x0000000125057892 */ /* 0x010fe4000f8ec0ff */
[----:B------:R-:W-:Y:S01]  /*00a0*/  ULOP3.LUT UR4, UR37, 0x1, URZ, 0x3c, !UPT ;  /* 0x0000000125047892 */ /* 0x000fe2000f8e3cff */
[----:B--2---:R-:W-:-:S05]  /*00b0*/  SHF.R.U32.HI R106, RZ, 0x5, R103 ;  /* 0x00000005ff6a7819 */ /* 0x004fca0000011667 */
[----:B------:R-:W2:Y:S02]  /*00c0*/  SHFL.IDX PT, R0, R106, RZ, 0x1f ;  /* 0x00001fff6a007589 */ /* 0x000ea400000e0000 */
[----:B--2---:R-:W-:Y:S01]  /*00d0*/  R2UR UR10, R0 ;  /* 0x00000000000a72ca */ /* 0x004fe200000e0000 */
[----:B-1----:R-:W-:-:S14]  /*00e0*/  BRA.U UP0, `(.L_x_0) ;  /* 0x00000001002c7547 */ /* 0x002fdc000b800000 */
[----:B------:R-:W1:Y:S02]  /*00f0*/  LDCU.64 UR8, c[0x0][0x888] ;  /* 0x00011100ff0877ac */ /* 0x000e640008000a00 */
[----:B-1----:R-:W-:-:S04]  /*0100*/  UISETP.NE.U32.AND UP0, UPT, UR8, URZ, UPT ;  /* 0x000000ff0800728c */ /* 0x002fc8000bf05070 */
[----:B------:R-:W-:-:S09]  /*0110*/  UISETP.NE.AND.EX UP0, UPT, UR9, URZ, UPT, UP0 ;  /* 0x000000ff0900728c */ /* 0x000fd2000bf05300 */
[----:B------:R-:W-:Y:S05]  /*0120*/  BRA.U !UP0, `(.L_x_1) ;  /* 0x0000000108107547 */ /* 0x000fea000b800000 */
[----:B------:R-:W1:Y:S02]  /*0130*/  LDC.64 R2, c[0x0][0x888] ;  /* 0x00022200ff027b82 */ /* 0x000e640000000a00 */
[----:B-1----:R1:W5:Y:S01]  /*0140*/  LDG.E R49, desc[UR40][R2.64] ;  /* 0x0000002802317981 */ /* 0x002362000c1e1900 */
[----:B------:R-:W-:Y:S01]  /*0150*/  HFMA2 R95, -RZ, RZ, 0, 5.9604644775390625e-08 ;  /* 0x00000001ff5f7431 */ /* 0x000fe200000001ff */
[----:B------:R-:W-:Y:S05]  /*0160*/  BRA `(.L_x_0) ;  /* 0x00000000000c7947 */ /* 0x000fea0003800000 */
.L_x_1:
[----:B------:R-:W1:Y:S01]  /*0170*/  LDCU UR8, c[0x0][0x880] ;  /* 0x00011000ff0877ac */ /* 0x000e620008000800 */
[----:B------:R-:W-:Y:S01]  /*0180*/  HFMA2 R95, -RZ, RZ, 0, 5.9604644775390625e-08 ;  /* 0x00000001ff5f7431 */ /* 0x000fe200000001ff */
[----:B-1----:R-:W-:-:S07]  /*0190*/  MOV R49, UR8 ;  /* 0x0000000800317c02 */ /* 0x002fce0008000f00 */
.L_x_0:
[----:B------:R-:W2:Y:S02]  /*01a0*/  LDCU.64 UR8, c[0x0][0x8b0] ;  /* 0x00011600ff0877ac */ /* 0x000ea40008000a00 */
[----:B--2---:R-:W-:-:S04]  /*01b0*/  UISETP.NE.U32.AND UP0, UPT, UR8, URZ, UPT ;  /* 0x000000ff0800728c */ /* 0x004fc8000bf05070 */
[----:B------:R-:W-:-:S09]  /*01c0*/  UISETP.NE.AND.EX UP0, UPT, UR9, URZ, UPT, UP0 ;  /* 0x000000ff0900728c */ /* 0x000fd2000bf05300 */
[----:B------:R-:W-:Y:S05]  /*01d0*/  BRA.U UP0, `(.L_x_2) ;  /* 0x0000000100247547 */ /* 0x000fea000b800000 */
[----:B------:R-:W2:Y:S02]  /*01e0*/  LDCU.64 UR8, c[0x0][0x8a8] ;  /* 0x00011500ff0877ac */ /* 0x000ea40008000a00 */
[----:B--2---:R-:W-:-:S04]  /*01f0*/  UISETP.NE.U32.AND UP0, UPT, UR8, URZ, UPT ;  /* 0x000000ff0800728c */ /* 0x004fc8000bf05070 */
[----:B------:R-:W-:-:S09]  /*0200*/  UISETP.NE.AND.EX UP0, UPT, UR9, URZ, UPT, UP0 ;  /* 0x000000ff0900728c */ /* 0x000fd2000bf05300 */
[----:B------:R-:W-:Y:S05]  /*0210*/  BRA.U !UP0, `(.L_x_3) ;  /* 0x00000001080c7547 */ /* 0x000fea000b800000 */
[----:B------:R-:W2:Y:S02]  /*0220*/  LDC.64 R46, c[0x0][0x8a8] ;  /* 0x00022a00ff2e7b82 */ /* 0x000ea40000000a00 */
[----:B--2---:R2:W5:Y:S01]  /*0230*/  LDG.E R46, desc[UR40][R46.64] ;  /* 0x000000282e2e7981 */ /* 0x004562000c1e1900 */
[----:B------:R-:W-:Y:S05]  /*0240*/  BRA `(.L_x_2) ;  /* 0x0000000000087947 */ /* 0x000fea0003800000 */
.L_x_3:
[----:B------:R-:W2:Y:S02]  /*0250*/  LDCU UR8, c[0x0][0x8a0] ;  /* 0x00011400ff0877ac */ /* 0x000ea40008000800 */
[----:B--2---:R-:W-:Y:S02]  /*0260*/  MOV R46, UR8 ;  /* 0x00000008002e7c02 */ /* 0x004fe40008000f00 */
.L_x_2:
[----:B------:R-:W-:Y:S01]  /*0270*/  IMAD.U32 R0, RZ, RZ, UR10 ;  /* 0x0000000aff007e24 */ /* 0x000fe2000f8e00ff */
[----:B------:R-:W-:Y:S04]  /*0280*/  BSSY.RECONVERGENT B0, `(.L_x_4) ;  /* 0x000000c000007945 */ /* 0x000fe80003800200 */
[C---:B------:R-:W-:Y:S02]  /*0290*/  ISETP.NE.OR P2, PT, R0.reuse, 0x1, !P1 ;  /* 0x000000010000780c */ /* 0x040fe40004f45670 */
[----:B------:R-:W-:-:S11]  /*02a0*/  ISETP.NE.OR P0, PT, R0, 0x3, !P1 ;  /* 0x000000030000780c */ /* 0x000fd60004f05670 */
[----:B------:R-:W-:Y:S05]  /*02b0*/  @P2 BRA `(.L_x_5) ;  /* 0x0000000000202947 */ /* 0x000fea0003800000 */
[----:B------:R-:W3:Y:S02]  /*02c0*/  LDCU.64 UR8, c[0x0][0x348] ;  /* 0x00006900ff0877ac */ /* 0x000ee40008000a00 */
[----:B---3--:R-:W-:Y:S02]  /*02d0*/  UIADD3 UR12, UP1, UPT, UR8, 0x80, URZ ;  /* 0x00000080080c7890 */ /* 0x008fe4000ff3e0ff */
[----:B------:R-:W-:Y:S02]  /*02e0*/  UIADD3 UR8, UP0, UPT, UR8, 0x180, URZ ;  /* 0x0000018008087890 */ /* 0x000fe4000ff1e0ff */
[----:B------:R-:W-:Y:S02]  /*02f0*/  UIADD3.X UR13, UPT, UPT, URZ, UR9, URZ, UP1, !UPT ;  /* 0x00000009ff0d7290 */ /* 0x000fe40008ffe4ff */
[----:B------:R-:W-:-:S07]  /*0300*/  UIADD3.X UR9, UPT, UPT, URZ, UR9, URZ, UP0, !UPT ;  /* 0x00000009ff097290 */ /* 0x000fce00087fe4ff */
[----:B------:R3:W-:Y:S02]  /*0310*/  UTMACCTL.PF [UR12] ;  /* 0x000000000c0079b9 */ /* 0x0007e40008040000 */
[----:B------:R3:W-:Y:S02]  /*0320*/  UTMACCTL.PF [UR8] ;  /* 0x00000000080079b9 */ /* 0x0007e40008040000 */
[----:B---3--:R-:W-:Y:S01]  /*0330*/  NOP ;  /* 0x0000000000007918 */ /* 0x008fe20000000000 */
.L_x_5:
[----:B------:R-:W-:Y:S05]  /*0340*/  BSYNC.RECONVERGENT B0 ;  /* 0x0000000000007941 */ /* 0x000fea0003800200 */
.L_x_4:
[----:B------:R-:W-:Y:S04]  /*0350*/  BSSY.RECONVERGENT B0, `(.L_x_6) ;  /* 0x000000a000007945 */ /* 0x000fe80003800200 */
        /* <DEDUP_REMOVED lines=9> */
.L_x_7:
[----:B------:R-:W-:Y:S05]  /*03f0*/  BSYNC.RECONVERGENT B0 ;  /* 0x0000000000007941 */ /* 0x000fea0003800200 */
.L_x_6:
[----:B------:R-:W3:Y:S01]  /*0400*/  LDCU.64 UR8, c[0x0][0x888] ;  /* 0x00011100ff0877ac */ /* 0x000ee20008000a00 */
[----:B------:R-:W-:Y:S02]  /*0410*/  UISETP.EQ.U32.AND UP1, UPT, UR6, URZ, UPT ;  /* 0x000000ff0600728c */ /* 0x000fe4000bf22070 */
[----:B------:R-:W-:Y:S02]  /*0420*/  UPLOP3.LUT UP5, UPT, UPT, UPT, UPT, 0x80, 0x8 ;  /* 0x000000000008789c */ /* 0x000fe40003faf070 */
[----:B---3--:R-:W-:-:S04]  /*0430*/  UISETP.NE.U32.AND UP0, UPT, UR8, URZ, UPT ;  /* 0x000000ff0800728c */ /* 0x008fc8000bf05070 */
[----:B------:R-:W-:-:S04]  /*0440*/  UISETP.NE.AND.EX UP0, UPT, UR9, URZ, UPT, UP0 ;  /* 0x000000ff0900728c */ /* 0x000fc8000bf05300 */
[----:B------:R-:W-:-:S04]  /*0450*/  UISETP.EQ.OR.EX UP2, UPT, UR7, URZ, !UP0, UP1 ;  /* 0x000000ff0700728c */ /* 0x000fc8000c742710 */
[----:B------:R-:W-:-:S05]  /*0460*/  UP2UR UR44, UPR, URZ, 0x4 ;  /* 0x00000004ff2c7883 */ /* 0x000fca0008000000 */
[----:B------:R-:W-:Y:S07]  /*0470*/  BRA.U !UP2, `(.L_x_8) ;  /* 0x000000010a207547 */ /* 0x000fee000b800000 */
[----:B------:R-:W-:Y:S01]  /*0480*/  UISETP.NE.U32.AND UP2, UPT, UR6, URZ, UPT ;  /* 0x000000ff0600728c */ /* 0x000fe2000bf45070 */
[----:B-----5:R-:W-:Y:S01]  /*0490*/  FSETP.NEU.AND P0, PT, R49, RZ, PT ;  /* 0x000000ff3100720b */ /* 0x020fe20003f0d000 */
[----:B------:R-:W-:Y:S02]  /*04a0*/  USEL UR6, URZ, 0xffffffff, UP0 ;  /* 0xffffffffff067887 */ /* 0x000fe40008000000 */
[----:B------:R-:W-:-:S10]  /*04b0*/  UISETP.NE.AND.EX UP2, UPT, UR7, URZ, UPT, UP2 ;  /* 0x000000ff0700728c */ /* 0x000fd4000bf45320 */
[----:B------:R-:W-:Y:S01]  /*04c0*/  VOTEU.ANY UP1, P0 ;  /* 0x0000000000ff7886 */ /* 0x000fe20000020100 */
[----:B------:R-:W-:-:S04]  /*04d0*/  @!UP2 USEL UR6, URZ, 0xffffffff, UP1 ;  /* 0xffffffffff06a887 */ /* 0x000fc80008800000 */
[----:B------:R-:W-:-:S04]  /*04e0*/  ULOP3.LUT UR6, UR6, 0x1, URZ, 0xc0, !UPT ;  /* 0x0000000106067892 */ /* 0x000fc8000f8ec0ff */
[----:B------:R-:W-:-:S11]  /*04f0*/  UISETP.NE.U32.AND UP5, UPT, UR6, 0x1, UPT ;  /* 0x000000010600788c */ /* 0x000fd6000bfa5070 */
.L_x_8:
[----:B------:R-:W3:Y:S01]  /*0500*/  SHFL.IDX PT, R0, R106, RZ, 0x1f ;  /* 0x00001fff6a007589 */ /* 0x000ee200000e0000 */
[----:B------:R-:W-:-:S04]  /*0510*/  UISETP.NE.AND UP1, UPT, UR10, 0x2, UPT ;  /* 0x000000020a00788c */ /* 0x000fc8000bf25270 */
[----:B------:R-:W-:Y:S02]  /*0520*/  UISETP.EQ.AND UP2, UPT, UR5, URZ, !UP1 ;  /* 0x000000ff0500728c */ /* 0x000fe4000cf42270 */
[----:B------:R-:W-:-:S04]  /*0530*/  USEL UR7, URZ, 0x1, UP1 ;  /* 0x00000001ff077887 */ /* 0x000fc80008800000 */
[----:B------:R-:W-:Y:S02]  /*0540*/  PLOP3.LUT P5, PT, P1, PT, UP2, 0x80, 0x8 ;  /* 0x000000000008781c */ /* 0x000fe40000faf028 */
[----:B---3--:R-:W-:-:S13]  /*0550*/  ISETP.NE.AND P0, PT, R0, RZ, PT ;  /* 0x000000ff0000720c */ /* 0x008fda0003f05270 */
[----:B------:R-:W-:Y:S05]  /*0560*/  @P0 BRA `(.L_x_9) ;  /* 0x0000000000440947 */ /* 0x000fea0003800000 */
[----:B------:R-:W-:Y:S01]  /*0570*/  UMOV UR8, 0x400 ;  /* 0x0000040000087882 */ /* 0x000fe20000000000 */
[----:B------:R-:W-:Y:S01]  /*0580*/  UMOV UR6, 0x1 ;  /* 0x0000000100067882 */ /* 0x000fe20000000000 */
[----:B------:R-:W-:Y:S02]  /*0590*/  ULEA UR8, UR37, UR8, 0x18 ;  /* 0x0000000825087291 */ /* 0x000fe4000f8ec0ff */
[----:B------:R-:W-:-:S04]  /*05a0*/  UIADD3 UR12, UPT, UPT, -UR6, 0x100000, URZ ;  /* 0x00100000060c7890 */ /* 0x000fc8000fffe1ff */
[----:B------:R-:W-:Y:S02]  /*05b0*/  USHF.L.U32 UR13, UR12, 0xb, URZ ;  /* 0x0000000b0c0d7899 */ /* 0x000fe400080006ff */
[----:B------:R-:W-:Y:S01]  /*05c0*/  USHF.L.U32 UR12, UR12, 0x1, URZ ;  /* 0x000000010c0c7899 */ /* 0x000fe200080006ff */
[----:B------:R-:W-:Y:S01]  /*05d0*/  ELECT P0, URZ, PT ;  /* 0x0000000000ff782f */ /* 0x000fe20003800000 */
[----:B------:R-:W3:Y:S10]  /*05e0*/  FENCE.VIEW.ASYNC.S ;  /* 0x00000000000073c6 */ /* 0x000ef40000000000 */
[----:B---3--:R3:W4:Y:S01]  /*05f0*/  SYNCS.EXCH.64 URZ, [UR8], UR12 ;  /* 0x0000000c08ff75b2 */ /* 0x0087220008000100 */
[----:B------:R3:W1:Y:S01]  /*0600*/  SYNCS.EXCH.64 URZ, [UR8+0x20], UR12 ;  /* 0x0000200c08ff75b2 */ /* 0x0006620008000100 */
[----:B------:R3:W1:Y:S01]  /*0610*/  SYNCS.EXCH.64 URZ, [UR8+0x8], UR12 ;  /* 0x0000080c08ff75b2 */ /* 0x0006620008000100 */
[----:B------:R3:W1:Y:S01]  /*0620*/  SYNCS.EXCH.64 URZ, [UR8+0x28], UR12 ;  /* 0x0000280c08ff75b2 */ /* 0x0006620008000100 */
[----:B------:R3:W1:Y:S01]  /*0630*/  SYNCS.EXCH.64 URZ, [UR8+0x10], UR12 ;  /* 0x0000100c08ff75b2 */ /* 0x0006620008000100 */
[----:B------:R3:W1:Y:S01]  /*0640*/  SYNCS.EXCH.64 URZ, [UR8+0x30], UR12 ;  /* 0x0000300c08ff75b2 */ /* 0x0006620008000100 */
[----:B------:R3:W1:Y:S01]  /*0650*/  SYNCS.EXCH.64 URZ, [UR8+0x18], UR12 ;  /* 0x0000180c08ff75b2 */ /* 0x0006620008000100 */
[----:B------:R3:W1:Y:S01]  /*0660*/  SYNCS.EXCH.64 URZ, [UR8+0x38], UR12 ;  /* 0x0000380c08ff75b2 */ /* 0x0006620008000100 */
[----:B------:R-:W-:Y:S01]  /*0670*/  NOP ;  /* 0x0000000000007918 */ /* 0x000fe20000000000 */
.L_x_9:
[----:B------:R-:W2:Y:S01]  /*0680*/  SHFL.IDX PT, R0, R106, RZ, 0x1f ;  /* 0x00001fff6a007589 */ /* 0x000ea200000e0000 */
[----:B------:R-:W-:Y:S01]  /*0690*/  NOP ;  /* 0x0000000000007918 */ /* 0x000fe20000000000 */
[----:B--2---:R-:W-:-:S13]  /*06a0*/  ISETP.NE.AND P0, PT, R0, 0x1, PT ;  /* 0x000000010000780c */ /* 0x004fda0003f05270 */
[----:B------:R-:W-:Y:S05]  /*06b0*/  @P0 BRA `(.L_x_10) ;  /* 0x00000000003c0947 */ /* 0x000fea0003800000 */
[----:B------:R-:W-:Y:S01]  /*06c0*/  UMOV UR9, 0x400 ;  /* 0x0000040000097882 */ /* 0x000fe20000000000 */
[----:B---3--:R-:W-:Y:S01]  /*06d0*/  UMOV UR8, 0x20 ;  /* 0x0000002000087882 */ /* 0x008fe20000000000 */
[----:B------:R-:W-:Y:S01]  /*06e0*/  UMOV UR6, 0x80 ;  /* 0x0000008000067882 */ /* 0x000fe20000000000 */
[----:B------:R-:W-:Y:S02]  /*06f0*/  ULEA UR9, UR37, UR9, 0x18 ;  /* 0x0000000925097291 */ /* 0x000fe4000f8ec0ff */
[----:B------:R-:W-:-:S04]  /*0700*/  UIADD3 UR12, UPT, UPT, -UR8, 0x100000, URZ ;  /* 0x00100000080c7890 */ /* 0x000fc8000fffe1ff */
[----:B------:R-:W-:Y:S02]  /*0710*/  USHF.L.U32 UR13, UR12, 0xb, URZ ;  /* 0x0000000b0c0d7899 */ /* 0x000fe400080006ff */
[----:B------:R-:W-:Y:S02]  /*0720*/  USHF.L.U32 UR12, UR12, 0x1, URZ ;  /* 0x000000010c0c7899 */ /* 0x000fe400080006ff */
[----:B------:R-:W-:-:S04]  /*0730*/  UIADD3 UR14, UPT, UPT, -UR6, 0x100000, URZ ;  /* 0x00100000060e7890 */ /* 0x000fc8000fffe1ff */
[----:B------:R-:W-:Y:S02]  /*0740*/  USHF.L.U32 UR15, UR14, 0xb, URZ ;  /* 0x0000000b0e0f7899 */ /* 0x000fe400080006ff */
[----:B------:R-:W-:Y:S01]  /*0750*/  USHF.L.U32 UR14, UR14, 0x1, URZ ;  /* 0x000000010e0e7899 */ /* 0x000fe200080006ff */
[----:B------:R-:W-:Y:S01]  /*0760*/  ELECT P0, URZ, PT ;  /* 0x0000000000ff782f */ /* 0x000fe20003800000 */
[----:B------:R-:W2:Y:S02]  /*0770*/  FENCE.VIEW.ASYNC.S ;  /* 0x00000000000073c6 */ /* 0x000ea40000000000 */
[----:B--2---:R2:W3:Y:S08]  /*0780*/  SYNCS.EXCH.64 URZ, [UR9+0x40], UR12 ;  /* 0x0000400c09ff75b2 */ /* 0x0044f00008000100 */
[----:B------:R2:W1:Y:S01]  /*0790*/  SYNCS.EXCH.64 URZ, [UR9+0x48], UR14 ;  /* 0x0000480e09ff75b2 */ /* 0x0004620008000100 */
[----:B------:R-:W-:Y:S01]  /*07a0*/  NOP ;  /* 0x0000000000007918 */ /* 0x000fe20000000000 */
.L_x_10:
[----:B------:R-:W4:Y:S01]  /*07b0*/  SHFL.IDX PT, R0, R106, RZ, 0x1f ;  /* 0x00001fff6a007589 */ /* 0x000f2200000e0000 */
[----:B------:R-:W-:Y:S01]  /*07c0*/  NOP ;  /* 0x0000000000007918 */ /* 0x000fe20000000000 */
[----:B----4-:R-:W-:-:S13]  /*07d0*/  ISETP.NE.AND P0, PT, R0, 0x3, PT ;  /* 0x000000030000780c */ /* 0x010fda0003f05270 */
[----:B------:R-:W-:Y:S05]  /*07e0*/  @P0 BRA `(.L_x_11) ;  /* 0x00000000002c0947 */ /* 0x000fea0003800000 */
[----:B---3--:R-:W-:Y:S01]  /*07f0*/  UMOV UR8, 0x400 ;  /* 0x0000040000087882 */ /* 0x008fe20000000000 */
[----:B------:R-:W-:Y:S01]  /*0800*/  UMOV UR6, 0x20 ;  /* 0x0000002000067882 */ /* 0x000fe20000000000 */
[----:B------:R-:W-:Y:S02]  /*0810*/  ULEA UR8, UR37, UR8, 0x18 ;  /* 0x0000000825087291 */ /* 0x000fe4000f8ec0ff */
[----:B--2---:R-:W-:-:S04]  /*0820*/  UIADD3 UR12, UPT, UPT, -UR6, 0x100000, URZ ;  /* 0x00100000060c7890 */ /* 0x004fc8000fffe1ff */
[----:B------:R-:W-:Y:S02]  /*0830*/  USHF.L.U32 UR13, UR12, 0xb, URZ ;  /* 0x0000000b0c0d7899 */ /* 0x000fe400080006ff */
[----:B------:R-:W-:Y:S01]  /*0840*/  USHF.L.U32 UR12, UR12, 0x1, URZ ;  /* 0x000000010c0c7899 */ /* 0x000fe200080006ff */
[----:B------:R-:W-:Y:S01]  /*0850*/  ELECT P0, URZ, PT ;  /* 0x0000000000ff782f */ /* 0x000fe20003800000 */
[----:B------:R-:W2:Y:S10]  /*0860*/  FENCE.VIEW.ASYNC.S ;  /* 0x00000000000073c6 */ /* 0x000eb40000000000 */
[----:B--2---:R4:W2:Y:S01]  /*0870*/  SYNCS.EXCH.64 URZ, [UR8+0x50], UR12 ;  /* 0x0000500c08ff75b2 */ /* 0x0048a20008000100 */
[----:B------:R4:W3:Y:S02]  /*0880*/  SYNCS.EXCH.64 URZ, [UR8+0x58], UR12 ;  /* 0x0000580c08ff75b2 */ /* 0x0008e40008000100 */
[----:B----4-:R-:W-:Y:S01]  /*0890*/  NOP ;  /* 0x0000000000007918 */ /* 0x010fe20000000000 */
.L_x_11:
[----:B------:R-:W4:Y:S01]  /*08a0*/  SHFL.IDX PT, R0, R106, RZ, 0x1f ;  /* 0x00001fff6a007589 */ /* 0x000f2200000e0000 */
[----:B------:R-:W-:Y:S01]  /*08b0*/  NOP ;  /* 0x0000000000007918 */ /* 0x000fe20000000000 */
[----:B----4-:R-:W-:-:S13]  /*08c0*/  ISETP.NE.AND P0, PT, R0, 0x4, PT ;  /* 0x000000040000780c */ /* 0x010fda0003f05270 */
[----:B------:R-:W-:Y:S05]  /*08d0*/  @P0 BRA `(.L_x_12) ;  /* 0x0000000000480947 */ /* 0x000fea0003800000 */
[----:B--2---:R-:W-:Y:S01]  /*08e0*/  UMOV UR9, 0x1e0 ;  /* 0x000001e000097882 */ /* 0x004fe20000000000 */
[----:B---3--:R-:W-:Y:S01]  /*08f0*/  UMOV UR8, 0x400 ;  /* 0x0000040000087882 */ /* 0x008fe20000000000 */
[----:B------:R-:W-:Y:S01]  /*0900*/  USEL UR9, UR9, 0x1a0, UP5 ;  /* 0x000001a009097887 */ /* 0x000fe2000a800000 */
        /* <DEDUP_REMOVED lines=10> */
[----:B--2---:R4:W2:Y:S08]  /*09b0*/  SYNCS.EXCH.64 URZ, [UR8+0x60], UR12 ;  /* 0x0000600c08ff75b2 */ /* 0x0048b00008000100 */
[----:B------:R4:W3:Y:S01]  /*09c0*/  SYNCS.EXCH.64 URZ, [UR8+0x70], UR14 ;  /* 0x0000700e08ff75b2 */ /* 0x0008e20008000100 */
[----:B------:R4:W1:Y:S01]  /*09d0*/  SYNCS.EXCH.64 URZ, [UR8+0x68], UR12 ;  /* 0x0000680c08ff75b2 */ /* 0x0008620008000100 */
[----:B------:R4:W1:Y:S02]  /*09e0*/  SYNCS.EXCH.64 URZ, [UR8+0x78], UR14 ;  /* 0x0000780e08ff75b2 */ /* 0x0008640008000100 */
[----:B----4-:R-:W-:Y:S01]  /*09f0*/  NOP ;  /* 0x0000000000007918 */ /* 0x010fe20000000000 */
.L_x_12:
[----:B------:R-:W4:Y:S01]  /*0a00*/  SHFL.IDX PT, R0, R106, RZ, 0x1f ;  /* 0x00001fff6a007589 */ /* 0x000f2200000e0000 */
[----:B------:R-:W-:Y:S01]  /*0a10*/  NOP ;  /* 0x0000000000007918 */ /* 0x000fe20000000000 */
[----:B----4-:R-:W-:-:S13]  /*0a20*/  ISETP.NE.AND P0, PT, R0, 0x5, PT ;  /* 0x000000050000780c */ /* 0x010fda0003f05270 */
[----:B------:R-:W-:Y:S05]  /*0a30*/  @P0 BRA `(.L_x_13) ;  /* 0x0000000000540947 */ /* 0x000fea0003800000 */
[----:B--2---:R-:W-:Y:S01]  /*0a40*/  UMOV UR9, 0x400 ;  /* 0x0000040000097882 */ /* 0x004fe20000000000 */
        /* <DEDUP_REMOVED lines=14> */
[----:B------:R4:W1:Y:S01]  /*0b30*/  SYNCS.EXCH.64 URZ, [UR9+0xa8], UR14 ;  /* 0x0000a80e09ff75b2 */ /* 0x0008620008000100 */
[----:B------:R4:W1:Y:S01]  /*0b40*/  SYNCS.EXCH.64 URZ, [UR9+0x90], UR12 ;  /* 0x0000900c09ff75b2 */ /* 0x0008620008000100 */
[----:B------:R4:W1:Y:S01]  /*0b50*/  SYNCS.EXCH.64 URZ, [UR9+0xb0], UR14 ;  /* 0x0000b00e09ff75b2 */ /* 0x0008620008000100 */
[----:B------:R4:W1:Y:S01]  /*0b60*/  SYNCS.EXCH.64 URZ, [UR9+0x98], UR12 ;  /* 0x0000980c09ff75b2 */ /* 0x0008620008000100 */
[----:B------:R4:W1:Y:S02]  /*0b70*/  SYNCS.EXCH.64 URZ, [UR9+0xb8], UR14 ;  /* 0x0000b80e09ff75b2 */ /* 0x0008640008000100 */
[----:B----4-:R-:W-:Y:S01]  /*0b80*/  NOP ;  /* 0x0000000000007918 */ /* 0x010fe20000000000 */
.L_x_13:
[----:B------:R-:W4:Y:S01]  /*0b90*/  SHFL.IDX PT, R0, R106, RZ, 0x1f ;  /* 0x00001fff6a007589 */ /* 0x000f2200000e0000 */
[----:B------:R-:W-:Y:S01]  /*0ba0*/  ISETP.NE.OR P1, PT, RZ, UR10, !P1 ;  /* 0x0000000aff007c0c */ /* 0x000fe2000cf25670 */
        /* <DEDUP_REMOVED lines=12> */
[----:B------:R4:W3:Y:S01]  /*0c70*/  SYNCS.EXCH.64 URZ, [UR8+0xd0], UR12 ;  /* 0x0000d00c08ff75b2 */ /* 0x0008e20008000100 */
[----:B------:R4:W1:Y:S01]  /*0c80*/  SYNCS.EXCH.64 URZ, [UR8+0xc8], UR12 ;  /* 0x0000c80c08ff75b2 */ /* 0x0008620008000100 */
[----:B------:R4:W1:Y:S02]  /*0c90*/  SYNCS.EXCH.64 URZ, [UR8+0xd8], UR12 ;  /* 0x0000d80c08ff75b2 */ /* 0x0008640008000100 */
[----:B----4-:R-:W-:Y:S01]  /*0ca0*/  NOP ;  /* 0x0000000000007918 */ /* 0x010fe20000000000 */
.L_x_14:
[----:B------:R-:W-:Y:S01]  /*0cb0*/  VOTEU.ALL UP1, P1 ;  /* 0x0000000000ff7886 */ /* 0x000fe20000820000 */
[----:B---3--:R-:W3:Y:S01]  /*0cc0*/  LDCU UR8, c[0x0][0x36c] ;  /* 0x00006d80ff0877ac */ /* 0x008ee20008000800 */
[----:B------:R-:W-:Y:S01]  /*0cd0*/  NOP ;  /* 0x0000000000007918 */ /* 0x000fe20000000000 */
[----:B------:R-:W-:Y:S01]  /*0ce0*/  LOP3.LUT R10, R103, 0x1f, RZ, 0xc0, !PT ;  /* 0x0000001f670a7812 */ /* 0x000fe200078ec0ff */
[----:B--2---:R-:W-:Y:S01]  /*0cf0*/  UMOV UR12, 0x20 ;  /* 0x00000020000c7882 */ /* 0x004fe20000000000 */
[----:B------:R-:W-:Y:S01]  /*0d00*/  @!UP1 UMOV UR6, 0x400 ;  /* 0x0000040000069882 */ /* 0x000fe20000000000 */
[----:B------:R-:W-:-:S04]  /*0d10*/  @!UP1 UIADD3 UR12, UPT, UPT, -UR12, 0x100000, URZ ;  /* 0x001000000c0c9890 */ /* 0x000fc8000fffe1ff */
[----:B------:R-:W-:Y:S02]  /*0d20*/  @!UP1 USHF.L.U32 UR13, UR12, 0xb, URZ ;  /* 0x0000000b0c0d9899 */ /* 0x000fe400080006ff */
[----:B------:R-:W-:Y:S02]  /*0d30*/  @!UP1 USHF.L.U32 UR12, UR12, 0x1, URZ ;  /* 0x000000010c0c9899 */ /* 0x000fe400080006ff */
[----:B------:R-:W-:Y:S01]  /*0d40*/  @!UP1 ULEA UR6, UR37, UR6, 0x18 ;  /* 0x0000000625069291 */ /* 0x000fe2000f8ec0ff */
[----:B------:R-:W-:Y:S01]  /*0d50*/  VOTEU.ALL UP1, P1 ;  /* 0x0000000000ff7886 */ /* 0x000fe20000820000 */
[----:B------:R-:W-:Y:S01]  /*0d60*/  UISETP.NE.AND UP4, UPT, UR10, URZ, UPT ;  /* 0x000000ff0a00728c */ /* 0x000fe2000bf85270 */
[----:B------:R-:W2:Y:S09]  /*0d70*/  FENCE.VIEW.ASYNC.S ;  /* 0x00000000000073c6 */ /* 0x000eb20000000000 */
[----:B--2---:R2:W4:Y:S01]  /*0d80*/  @!UP1 SYNCS.EXCH.64 URZ, [UR6+0xe0], UR12 ;  /* 0x0000e00c06ff95b2 */ /* 0x0045220008000100 */
[----:B---3--:R-:W-:-:S09]  /*0d90*/  UISETP.EQ.U32.AND UP1, UPT, UR8, 0x1, UPT ;  /* 0x000000010800788c */ /* 0x008fd2000bf22070 */
[----:B------:R-:W-:Y:S05]  /*0da0*/  BRA.U !UP1, `(.L_x_15) ;  /* 0x0000000109087547 */ /* 0x000fea000b800000 */
[----:B-1--4-:R-:W-:Y:S01]  /*0db0*/  UCGABAR_ARV ;  /* 0x00000000000079c7 */ /* 0x012fe20008000000 */
[----:B------:R-:W-:Y:S05]  /*0dc0*/  BRA `(.L_x_16) ;  /* 0x0000000000047947 */ /* 0x000fea0003800000 */
.L_x_15:
[----:B-1--4-:R-:W-:Y:S01]  /*0dd0*/  NOP ;  /* 0x0000000000007918 */ /* 0x012fe20000000000 */
.L_x_16:
[----:B------:R-:W1:Y:S01]  /*0de0*/  S2R R94, SR_CTAID.Y ;  /* 0x00000000005e7919 */ /* 0x000e620000002600 */
[----:B------:R-:W-:-:S05]  /*0df0*/  CS2R.32 R93, SR_CgaSize ;  /* 0x00000000005d7805 */ /* 0x000fca0000008a00 */
[----:B------:R-:W-:-:S05]  /*0e00*/  IMAD R93, R93, -0xa0, RZ ;  /* 0xffffff605d5d7824 */ /* 0x000fca00078e02ff */
[----:B--2---:R-:W-:-:S14]  /*0e10*/  R2UR UR6, R93 ;  /* 0x000000005d0672ca */ /* 0x004fdc00000e0000 */
[----:B------:R-:W2:Y:S01]  /*0e20*/  LDCU UR6, c[0x0][UR6+0x2b4] ;  /* 0x00005680060677ac */ /* 0x000ea20008000800 */
[----:B------:R-:W-:-:S05]  /*0e30*/  CS2R.32 R0, SR_CgaSize ;  /* 0x0000000000007805 */ /* 0x000fca0000008a00 */
[----:B------:R-:W-:-:S06]  /*0e40*/  IMAD R0, R0, -0xa0, RZ ;  /* 0xffffff6000007824 */ /* 0x000fcc00078e02ff */
[----:B------:R-:W3:Y:S01]  /*0e50*/  LDC R0, c[0x0][R0+0x2a4] ;  /* 0x0000a90000007b82 */ /* 0x000ee20000000800 */
[----:B------:R-:W-:Y:S01]  /*0e60*/  PRMT R8, RZ, 0x7610, R8 ;  /* 0x00007610ff087816 */ /* 0x000fe20000000008 */
[----:B------:R-:W4:Y:S01]  /*0e70*/  S2R R11, SR_CTAID.X ;  /* 0x00000000000b7919 */ /* 0x000f220000002500 */
[----:B------:R-:W-:-:S05]  /*0e80*/  CS2R.32 R93, SR_CgaSize ;  /* 0x00000000005d7805 */ /* 0x000fca0000008a00 */
[----:B------:R-:W-:-:S05]  /*0e90*/  IMAD R93, R93, -0xa0, RZ ;  /* 0xffffff605d5d7824 */ /* 0x000fca00078e02ff */
[----:B------:R-:W-:-:S14]  /*0ea0*/  R2UR UR8, R93 ;  /* 0x000000005d0872ca */ /* 0x000fdc00000e0000 */
[----:B------:R-:W3:Y:S01]  /*0eb0*/  LDCU UR8, c[0x0][UR8+0x2b0] ;  /* 0x00005600080877ac */ /* 0x000ee20008000800 */
[----:B------:R-:W-:Y:S01]  /*0ec0*/  UISETP.NE.AND UP2, UPT, UR10, 0x2, UPT ;  /* 0x000000020a00788c */ /* 0x000fe2000bf45270 */
[----:B------:R-:W2:Y:S01]  /*0ed0*/  LDC R9, c[0x0][0xb24] ;  /* 0x0002c900ff097b82 */ /* 0x000ea20000000800 */
[----:B------:R-:W-:-:S05]  /*0ee0*/  CS2R.32 R2, SR_CgaSize ;  /* 0x0000000000027805 */ /* 0x000fca0000008a00 */
[----:B------:R-:W-:-:S06]  /*0ef0*/  IMAD R2, R2, -0xa0, RZ ;  /* 0xffffff6002027824 */ /* 0x000fcc00078e02ff */
[----:B------:R-:W3:Y:S08]  /*0f00*/  LDC R2, c[0x0][R2+0x2a0] ;  /* 0x0000a80002027b82 */ /* 0x000ef00000000800 */
[----:B------:R-:W3:Y:S01]  /*0f10*/  LDC R40, c[0x0][0xb24] ;  /* 0x0002c900ff287b82 */ /* 0x000ee20000000800 */
[----:B-1----:R-:W-:-:S07]  /*0f20*/  I2FP.F32.U32 R3, R94 ;  /* 0x0000005e00037245 */ /* 0x002fce0000201000 */
[----:B------:R-:W1:Y:S01]  /*0f30*/  S2UR UR36, SR_CTAID.Z ;  /* 0x00000000002479c3 */ /* 0x000e620000002700 */
[----:B--2---:R-:W-:Y:S01]  /*0f40*/  ISETP.GE.AND P0, PT, R9, 0x1, PT ;  /* 0x000000010900780c */ /* 0x004fe20003f06270 */
[----:B----4-:R-:W-:Y:S01]  /*0f50*/  IMAD.MOV.U32 R93, RZ, RZ, R11 ;  /* 0x000000ffff5d7224 */ /* 0x010fe200078e000b */
[----:B------:R-:W-:Y:S01]  /*0f60*/  I2FP.F32.U32 R4, R11 ;  /* 0x0000000b00047245 */ /* 0x000fe20000201000 */
[----:B------:R-:W-:Y:S01]  /*0f70*/  FMUL R3, R3, UR6 ;  /* 0x0000000603037c20 */ /* 0x000fe20008400000 */
[----:B------:R-:W2:Y:S03]  /*0f80*/  LDCU UR6, c[0x0][0xb30] ;  /* 0x00016600ff0677ac */ /* 0x000ea60008000800 */
[----:B---3--:R-:W-:Y:S01]  /*0f90*/  FMUL R4, R4, UR8 ;  /* 0x0000000804047c20 */ /* 0x008fe20008400000 */
[----:B------:R-:W3:Y:S08]  /*0fa0*/  F2I.U32.TRUNC.NTZ R81, R3 ;  /* 0x0000000300517305 */ /* 0x000ef0000020f000 */
[----:B------:R-:W4:Y:S01]  /*0fb0*/  F2I.U32.TRUNC.NTZ R92, R4 ;  /* 0x00000004005c7305 */ /* 0x000f22000020f000 */
[----:B--2---:R-:W-:Y:S01]  /*0fc0*/  UISETP.NE.AND UP3, UPT, UR6, 0x1, UPT ;  /* 0x000000010600788c */ /* 0x004fe2000bf65270 */
[----:B---3--:R-:W-:-:S05]  /*0fd0*/  IADD3 R81, PT, PT, -R81, RZ, RZ ;  /* 0x000000ff51517210 */ /* 0x008fca0007ffe1ff */
[----:B------:R-:W-:Y:S01]  /*0fe0*/  IMAD R81, R0, R81, R94 ;  /* 0x0000005100517224 */ /* 0x000fe200078e025e */
[----:B------:R-:W-:Y:S01]  /*0ff0*/  PRMT R0, RZ, 0x7610, R0 ;  /* 0x00007610ff007816 */ /* 0x000fe20000000000 */
[----:B----4-:R-:W-:-:S04]  /*1000*/  IMAD.MOV R92, RZ, RZ, -R92 ;  /* 0x000000ffff5c7224 */ /* 0x010fc800078e0a5c */
[----:B------:R-:W-:Y:S01]  /*1010*/  IMAD R92, R2, R92, R11 ;  /* 0x0000005c025c7224 */ /* 0x000fe200078e020b */
[----:B-1----:R-:W-:Y:S06]  /*1020*/  BRA.U UP4, `(.L_x_17) ;  /* 0x0000000104247547 */ /* 0x002fec000b800000 */
[----:B------:R-:W-:Y:S01]  /*1030*/  ISETP.NE.AND P1, PT, R81, RZ, PT ;  /* 0x000000ff5100720c */ /* 0x000fe20003f25270 */
[----:B------:R-:W-:Y:S01]  /*1040*/  IMAD.MOV.U32 R0, RZ, RZ, 0x3 ;  /* 0x00000003ff007424 */ /* 0x000fe200078e00ff */
[C---:B------:R-:W-:Y:S02]  /*1050*/  LOP3.LUT R3, R92.reuse, 0xfffffffe, RZ, 0xc0, !PT ;  /* 0xfffffffe5c037812 */ /* 0x040fe400078ec0ff */
[----:B------:R-:W-:Y:S02]  /*1060*/  ISETP.LT.U32.OR P1, PT, R92, 0x2, !P1 ;  /* 0x000000025c00780c */ /* 0x000fe40004f21470 */
[----:B------:R-:W-:Y:S02]  /*1070*/  SHF.L.U32 R0, R0, R3, RZ ;  /* 0x0000000300007219 */ /* 0x000fe400000006ff */
[----:B------:R-:W-:Y:S02]  /*1080*/  SEL R5, RZ, 0x1, !P1 ;  /* 0x00000001ff057807 */ /* 0x000fe40004800000 */
[----:B------:R-:W-:-:S05]  /*1090*/  SEL R2, RZ, 0x2, !P1 ;  /* 0x00000002ff027807 */ /* 0x000fca0004800000 */
[----:B------:R-:W-:-:S05]  /*10a0*/  IMAD.IADD R2, R5, 0x1, R2 ;  /* 0x0000000105027824 */ /* 0x000fca00078e0202 */
[----:B------:R-:W-:Y:S02]  /*10b0*/  PRMT R8, R2, 0x7610, R8 ;  /* 0x0000761002087816 */ /* 0x000fe40000000008 */
.L_x_17:
[----:B------:R-:W-:Y:S05]  /*10c0*/  @!P0 BRA `(.L_x_18) ;  /* 0x0000000000b88947 */ /* 0x000fea0003800000 */
[----:B------:R-:W1:Y:S01]  /*10d0*/  LDC.64 R4, c[0x0][0xb18] ;  /* 0x0002c600ff047b82 */ /* 0x000e620000000a00 */
[----:B------:R-:W-:-:S07]  /*10e0*/  ISETP.NE.AND P0, PT, R9, 0x1, PT ;  /* 0x000000010900780c */ /* 0x000fce0003f05270 */
[----:B------:R-:W2:Y:S08]  /*10f0*/  LDC R14, c[0x0][0xb0c] ;  /* 0x0002c300ff0e7b82 */ /* 0x000eb00000000800 */
[----:B------:R-:W3:Y:S08]  /*1100*/  LDC R13, c[0x0][0x370] ;  /* 0x0000dc00ff0d7b82 */ /* 0x000ef00000000800 */
[----:B------:R-:W4:Y:S01]  /*1110*/  LDC R16, c[0x0][0x374] ;  /* 0x0000dd00ff107b82 */ /* 0x000f220000000800 */
[----:B-1----:R-:W-:-:S07]  /*1120*/  ISETP.NE.AND P1, PT, R4, 0x1, PT ;  /* 0x000000010400780c */ /* 0x002fce0003f25270 */
[----:B------:R-:W3:Y:S01]  /*1130*/  LDC.64 R6, c[0x0][0xb10] ;  /* 0x0002c400ff067b82 */ /* 0x000ee20000000a00 */
[----:B--2---:R-:W-:-:S07]  /*1140*/  ISETP.NE.AND P2, PT, R14, 0x1, PT ;  /* 0x000000010e00780c */ /* 0x004fce0003f45270 */
[----:B------:R-:W1:Y:S08]  /*1150*/  LDC R12, c[0x0][0xb20] ;  /* 0x0002c800ff0c7b82 */ /* 0x000e700000000800 */
[----:B------:R-:W2:Y:S01]  /*1160*/  LDC.64 R2, c[0x0][0xb28] ;  /* 0x0002ca00ff027b82 */ /* 0x000ea20000000a00 */
[----:B----4-:R-:W-:-:S04]  /*1170*/  IMAD.HI.U32 R15, R16, R5, RZ ;  /* 0x00000005100f7227 */ /* 0x010fc800078e00ff */
[----:B------:R-:W-:-:S04]  /*1180*/  IMAD.HI.U32 R5, R94, R5, RZ ;  /* 0x000000055e057227 */ /* 0x000fc800078e00ff */
[----:B---3--:R-:W-:-:S04]  /*1190*/  IMAD.HI.U32 R18, R13, R6, RZ ;  /* 0x000000060d127227 */ /* 0x008fc800078e00ff */
[C---:B------:R-:W-:Y:S01]  /*11a0*/  IMAD.HI.U32 R20, R11.reuse, R6, RZ ;  /* 0x000000060b147227 */ /* 0x040fe200078e00ff */
[-C--:B------:R-:W-:Y:S02]  /*11b0*/  @P2 SHF.R.U32.HI R13, RZ, R7.reuse, R18 ;  /* 0x00000007ff0d2219 */ /* 0x080fe40000011612 */
[-C--:B-1----:R-:W-:Y:S02]  /*11c0*/  @P1 SHF.R.U32.HI R16, RZ, R12.reuse, R15 ;  /* 0x0000000cff101219 */ /* 0x082fe4000001160f */
[----:B------:R-:W-:Y:S02]  /*11d0*/  SHF.R.U32.HI R5, RZ, R12, R5 ;  /* 0x0000000cff057219 */ /* 0x000fe40000011605 */
[----:B------:R-:W-:Y:S02]  /*11e0*/  SHF.R.U32.HI R20, RZ, R7, R20 ;  /* 0x00000007ff147219 */ /* 0x000fe40000011614 */
[----:B------:R-:W-:Y:S01]  /*11f0*/  SEL R5, R94, R5, !P1 ;  /* 0x000000055e057207 */ /* 0x000fe20004800000 */
[----:B--2---:R-:W-:Y:S01]  /*1200*/  IMAD.HI.U32 R18, R16, R2, RZ ;  /* 0x0000000210127227 */ /* 0x004fe200078e00ff */
[----:B------:R-:W-:-:S02]  /*1210*/  SEL R93, R11, R20, !P2 ;  /* 0x000000140b5d7207 */ /* 0x000fc40005000000 */
[----:B------:R-:W-:Y:S01]  /*1220*/  IADD3 R7, PT, PT, -R5, RZ, RZ ;  /* 0x000000ff05077210 */ /* 0x000fe20007ffe1ff */
[----:B------:R-:W-:Y:S01]  /*1230*/  IMAD.HI.U32 R6, R13, R2, RZ ;  /* 0x000000020d067227 */ /* 0x000fe200078e00ff */
[----:B------:R-:W-:-:S03]  /*1240*/  @P0 SHF.R.U32.HI R16, RZ, R3, R18 ;  /* 0x00000003ff100219 */ /* 0x000fc60000011612 */
[----:B------:R-:W-:Y:S01]  /*1250*/  IMAD R7, R4, R7, R94 ;  /* 0x0000000704077224 */ /* 0x000fe200078e025e */
[----:B------:R-:W-:Y:S01]  /*1260*/  @P0 SHF.R.U32.HI R13, RZ, R3, R6 ;  /* 0x00000003ff0d0219 */ /* 0x000fe20000011606 */
[----:B------:R-:W-:-:S04]  /*1270*/  IMAD R16, R16, R9, RZ ;  /* 0x0000000910107224 */ /* 0x000fc800078e02ff */
[----:B------:R-:W-:Y:S01]  /*1280*/  IMAD R6, R13, R9, RZ ;  /* 0x000000090d067224 */ /* 0x000fe200078e02ff */
[----:B------:R-:W-:-:S04]  /*1290*/  ISETP.GE.AND P1, PT, R5, R16, PT ;  /* 0x000000100500720c */ /* 0x000fc80003f26270 */
[----:B------:R-:W-:Y:S01]  /*12a0*/  ISETP.GE.OR P1, PT, R93, R6, P1 ;  /* 0x000000065d00720c */ /* 0x000fe20000f26670 */
[----:B------:R-:W-:-:S05]  /*12b0*/  IMAD.HI.U32 R6, R5, R2, RZ ;  /* 0x0000000205067227 */ /* 0x000fca00078e00ff */
[----:B------:R-:W-:-:S04]  /*12c0*/  SHF.R.U32.HI R6, RZ, R3, R6 ;  /* 0x00000003ff067219 */ /* 0x000fc80000011606 */
[----:B------:R-:W-:-:S03]  /*12d0*/  SEL R6, R5, R6, !P0 ;  /* 0x0000000605067207 */ /* 0x000fc60004000000 */
[----:B------:R-:W-:Y:S01]  /*12e0*/  @!P1 IMAD.HI.U32 R12, R93, R2, RZ ;  /* 0x000000025d0c9227 */ /* 0x000fe200078e00ff */
[----:B------:R-:W-:-:S04]  /*12f0*/  IADD3 R2, PT, PT, -R6, RZ, RZ ;  /* 0x000000ff06027210 */ /* 0x000fc80007ffe1ff */
[----:B------:R-:W-:Y:S01]  /*1300*/  @!P1 SHF.R.U32.HI R12, RZ, R3, R12 ;  /* 0x00000003ff0c9219 */ /* 0x000fe2000001160c */
[----:B------:R-:W-:-:S03]  /*1310*/  IMAD R2, R9, R2, R5 ;  /* 0x0000000209027224 */ /* 0x000fc600078e0205 */
[----:B------:R-:W-:-:S05]  /*1320*/  @!P1 SEL R3, R93, R12, !P0 ;  /* 0x0000000c5d039207 */ /* 0x000fca0004000000 */
[--C-:B------:R-:W-:Y:S02]  /*1330*/  @!P1 IMAD.IADD R6, R6, 0x1, -R3.reuse ;  /* 0x0000000106069824 */ /* 0x100fe400078e0a03 */
[----:B------:R-:W-:Y:S01]  /*1340*/  @!P1 IMAD R3, R2, R13, R3 ;  /* 0x0000000d02039224 */ /* 0x000fe200078e0203 */
[----:B------:R-:W-:Y:S01]  /*1350*/  IADD3 R2, PT, PT, -R93, RZ, RZ ;  /* 0x000000ff5d027210 */ /* 0x000fe20007ffe1ff */
[----:B------:R-:W-:Y:S02]  /*1360*/  @!P1 IMAD R5, R6, R9, R93 ;  /* 0x0000000906059224 */ /* 0x000fe400078e025d */
[----:B------:R-:W-:Y:S02]  /*1370*/  @!P1 IMAD.MOV.U32 R93, RZ, RZ, R3 ;  /* 0x000000ffff5d9224 */ /* 0x000fe400078e0003 */
[----:B------:R-:W-:Y:S02]  /*1380*/  IMAD R2, R14, R2, R11 ;  /* 0x000000020e027224 */ /* 0x000fe400078e020b */
[----:B------:R-:W-:-:S02]  /*1390*/  IMAD R94, R5, R4, R7 ;  /* 0x00000004055e7224 */ /* 0x000fc400078e0207 */
[----:B------:R-:W-:Y:S02]  /*13a0*/  IMAD R93, R93, R14, R2 ;  /* 0x0000000e5d5d7224 */ /* 0x000fe400078e0202 */
.L_x_18:
[----:B------:R-:W-:Y:S05]  /*13b0*/  BRA.U UP3, `(.L_x_19) ;  /* 0x0000000103407547 */ /* 0x000fea000b800000 */
[----:B------:R-:W1:Y:S08]  /*13c0*/  LDC.64 R4, c[0x0][0xb10] ;  /* 0x0002c400ff047b82 */ /* 0x000e700000000a00 */
[----:B------:R-:W2:Y:S08]  /*13d0*/  LDC.64 R2, c[0x0][0xb18] ;  /* 0x0002c600ff027b82 */ /* 0x000eb00000000a00 */
[----:B------:R-:W3:Y:S08]  /*13e0*/  LDC R6, c[0x0][0xb20] ;  /* 0x0002c800ff067b82 */ /* 0x000ef00000000800 */
[----:B------:R-:W4:Y:S01]  /*13f0*/  LDC R12, c[0x0][0xb0c] ;  /* 0x0002c300ff0c7b82 */ /* 0x000f220000000800 */
[----:B-1----:R-:W-:-:S05]  /*1400*/  IMAD.HI.U32 R4, R93, R4, RZ ;  /* 0x000000045d047227 */ /* 0x002fca00078e00ff */
[----:B------:R-:W-:Y:S01]  /*1410*/  SHF.R.U32.HI R4, RZ, R5, R4 ;  /* 0x00000005ff047219 */ /* 0x000fe20000011604 */
[----:B--2---:R-:W-:Y:S01]  /*1420*/  IMAD.HI.U32 R3, R94, R3, RZ ;  /* 0x000000035e037227 */ /* 0x004fe200078e00ff */
[----:B------:R-:W-:-:S04]  /*1430*/  ISETP.NE.AND P0, PT, R2, 0x1, PT ;  /* 0x000000010200780c */ /* 0x000fc80003f05270 */
[----:B---3--:R-:W-:-:S04]  /*1440*/  SHF.R.U32.HI R3, RZ, R6, R3 ;  /* 0x00000006ff037219 */ /* 0x008fc80000011603 */
[----:B------:R-:W-:Y:S02]  /*1450*/  SEL R3, R94, R3, !P0 ;  /* 0x000000035e037207 */ /* 0x000fe40004000000 */
[----:B----4-:R-:W-:-:S04]  /*1460*/  ISETP.NE.AND P1, PT, R12, 0x1, PT ;  /* 0x000000010c00780c */ /* 0x010fc80003f25270 */
[----:B------:R-:W-:-:S05]  /*1470*/  SEL R6, R93, R4, !P1 ;  /* 0x000000045d067207 */ /* 0x000fca0004800000 */
[----:B------:R-:W-:Y:S02]  /*1480*/  IMAD.IADD R4, R3, 0x1, -R6 ;  /* 0x0000000103047824 */ /* 0x000fe400078e0a06 */
[----:B------:R-:W-:Y:S02]  /*1490*/  IMAD.IADD R3, R6, 0x1, -R3 ;  /* 0x0000000106037824 */ /* 0x000fe400078e0a03 */
[----:B------:R-:W-:Y:S02]  /*14a0*/  IMAD R93, R4, R12, R93 ;  /* 0x0000000c045d7224 */ /* 0x000fe400078e025d */
[----:B------:R-:W-:Y:S02]  /*14b0*/  IMAD R94, R3, R2, R94 ;  /* 0x00000002035e7224 */ /* 0x000fe400078e025e */
.L_x_19:
[----:B------:R-:W-:Y:S05]  /*14c0*/  BRA.U !UP1, `(.L_x_20) ;  /* 0x00000001090c7547 */ /* 0x000fea000b800000 */
[----:B------:R-:W-:Y:S01]  /*14d0*/  UCGABAR_WAIT ;  /* 0x0000000000007dc7 */ /* 0x000fe20008000000 */
[----:B------:R-:W-:Y:S01]  /*14e0*/  CCTL.IVALL ;  /* 0x00000000ff00798f */ /* 0x000fe20002000000 */
[----:B------:R-:W-:Y:S05]  /*14f0*/  BRA `(.L_x_21) ;  /* 0x0000000000047947 */ /* 0x000fea0003800000 */
.L_x_20:
[----:B------:R-:W-:Y:S06]  /*1500*/  BAR.SYNC.DEFER_BLOCKING 0x0 ;  /* 0x0000000000007b1d */ /* 0x000fec0000010000 */
.L_x_21:
[----:B------:R-:W-:Y:S05]  /*1510*/  BRA.U UP2, `(.L_x_22) ;  /* 0x0000001102b47547 */ /* 0x000fea000b800000 */
[----:B------:R-:W1:Y:S01]  /*1520*/  LDCU UR15, c[0x0][0x38c] ;  /* 0x00007180ff0f77ac */ /* 0x000e620008000800 */
[----:B------:R-:W2:Y:S01]  /*1530*/  LDC R9, c[0x0][0x370] ;  /* 0x0000dc00ff097b82 */ /* 0x000ea20000000800 */
[C---:B------:R-:W-:Y:S01]  /*1540*/  IMAD.SHL.U32 R17, R11.reuse, 0x20, RZ ;  /* 0x000000200b117824 */ /* 0x040fe200078e00ff */
[----:B------:R-:W-:Y:S01]  /*1550*/  PLOP3.LUT P1, PT, PT, PT, UP5, 0x80, 0x8 ;  /* 0x000000000008781c */ /* 0x000fe20003f2f058 */
[----:B------:R-:W-:Y:S01]  /*1560*/  UISETP.NE.AND UP1, UPT, UR10, URZ, UPT ;  /* 0x000000ff0a00728c */ /* 0x000fe2000bf25270 */
[----:B------:R-:W-:Y:S01]  /*1570*/  ISETP.NE.AND P4, PT, R10, RZ, P5 ;  /* 0x000000ff0a00720c */ /* 0x000fe20002f85270 */
[----:B------:R-:W-:Y:S01]  /*1580*/  IMAD.SHL.U32 R16, R11, 0x40, RZ ;  /* 0x000000400b107824 */ /* 0x000fe200078e00ff */
[----:B------:R-:W-:Y:S01]  /*1590*/  PLOP3.LUT P1, PT, P1, PT, PT, 0x8, 0x80 ;  /* 0x000000000080781c */ /* 0x000fe20000f2e170 */
[----:B------:R-:W-:Y:S01]  /*15a0*/  IMAD.MOV.U32 R15, RZ, RZ, 0x1 ;  /* 0x00000001ff0f7424 */ /* 0x000fe200078e00ff */
[----:B------:R-:W3:Y:S01]  /*15b0*/  LDC R0, c[0x0][0x374] ;  /* 0x0000dd00ff007b82 */ /* 0x000ee20000000800 */
[----:B------:R-:W-:Y:S01]  /*15c0*/  IMAD.MOV.U32 R14, RZ, RZ, RZ ;  /* 0x000000ffff0e7224 */ /* 0x000fe200078e00ff */
[----:B------:R-:W-:Y:S01]  /*15d0*/  CS2R R12, SRZ ;  /* 0x00000000000c7805 */ /* 0x000fe2000001ff00 */
[----:B------:R-:W-:Y:S01]  /*15e0*/  IMAD.MOV.U32 R10, RZ, RZ, 0x1 ;  /* 0x00000001ff0a7424 */ /* 0x000fe200078e00ff */
[----:B------:R-:W-:Y:S01]  /*15f0*/  LOP3.LUT R17, R17, 0x20, RZ, 0xc0, !PT ;  /* 0x0000002011117812 */ /* 0x000fe200078ec0ff */
[----:B------:R-:W4:Y:S01]  /*1600*/  LDCU.64 UR24, c[0x0][0x348] ;  /* 0x00006900ff1877ac */ /* 0x000f220008000a00 */
[----:B-1----:R-:W-:-:S02]  /*1610*/  UIADD3 UR4, UPT, UPT, UR15, 0x7f, URZ ;  /* 0x0000007f0f047890 */ /* 0x002fc4000fffe0ff */
[----:B------:R-:W-:Y:S02]  /*1620*/  USEL UR7, UR7, 0x2, UP1 ;  /* 0x0000000207077887 */ /* 0x000fe40008800000 */
[----:B------:R-:W-:Y:S01]  /*1630*/  USHF.R.S32.HI UR22, URZ, 0x1f, UR4 ;  /* 0x0000001fff167899 */ /* 0x000fe20008011404 */
[----:B------:R-:W-:-:S03]  /*1640*/  UMOV UR13, URZ ;  /* 0x000000ff000d7c82 */ /* 0x000fc60008000000 */
[----:B------:R-:W-:Y:S02]  /*1650*/  ULEA.HI UR22, UR22, UR4, URZ, 0x7 ;  /* 0x0000000416167291 */ /* 0x000fe4000f8f38ff */
[----:B------:R-:W-:Y:S02]  /*1660*/  UIADD3 UR4, UPT, UPT, UR15, -0x1, URZ ;  /* 0xffffffff0f047890 */ /* 0x000fe4000fffe0ff */
[----:B------:R-:W-:Y:S02]  /*1670*/  USHF.R.S32.HI UR22, URZ, 0x7, UR22 ;  /* 0x00000007ff167899 */ /* 0x000fe40008011416 */
[----:B------:R-:W-:Y:S02]  /*1680*/  UISETP.GE.U32.AND UP2, UPT, UR4, -0xff, UPT ;  /* 0xffffff010400788c */ /* 0x000fe4000bf46070 */
[----:B------:R-:W-:Y:S02]  /*1690*/  UISETP.LT.U32.AND UP0, UPT, UR22, 0x4, UPT ;  /* 0x000000041600788c */ /* 0x000fe4000bf01070 */
[----:B------:R-:W-:-:S02]  /*16a0*/  UIADD3 UR15, UPT, UPT, UR15, 0xfe, URZ ;  /* 0x000000fe0f0f7890 */ /* 0x000fc4000fffe0ff */
[----:B------:R-:W-:-:S04]  /*16b0*/  USEL UR21, UR22, 0x4, UP0 ;  /* 0x0000000416157887 */ /* 0x000fc80008000000 */
[----:B------:R-:W-:Y:S02]  /*16c0*/  UIADD3 UR6, UPT, UPT, UR21, -0x1, URZ ;  /* 0xffffffff15067890 */ /* 0x000fe4000fffe0ff */
[----:B------:R-:W-:Y:S02]  /*16d0*/  @UP2 UIADD3 UR6, UPT, UPT, UR21, URZ, URZ ;  /* 0x000000ff15062290 */ /* 0x000fe4000fffe0ff */
[----:B------:R-:W-:Y:S02]  /*16e0*/  UIADD3 UR14, UPT, UPT, UR22, -UR21, URZ ;  /* 0x80000015160e7290 */ /* 0x000fe4000fffe0ff */
[----:B------:R-:W-:Y:S02]  /*16f0*/  UIADD3 UR5, UPT, UPT, UR6, 0x1, URZ ;  /* 0x0000000106057890 */ /* 0x000fe4000fffe0ff */
[----:B--2-4-:R-:W-:-:S12]  /*1700*/  UIADD3 UR6, UPT, UPT, -UR6, URZ, URZ ;  /* 0x000000ff06067290 */ /* 0x014fd8000fffe1ff */
.L_x_42:
[----:B------:R-:W-:Y:S01]  /*1710*/  UISETP.NE.AND UP0, UPT, UR37, URZ, UPT ;  /* 0x000000ff2500728c */ /* 0x000fe2000bf05270 */
[----:B------:R-:W1:Y:S08]  /*1720*/  S2UR UR37, SR_CgaCtaId ;  /* 0x00000000002579c3 */ /* 0x000e700000008800 */
[----:B------:R-:W-:Y:S05]  /*1730*/  BRA.U UP0, `(.L_x_23) ;  /* 0x0000000100347547 */ /* 0x000fea000b800000 */
[----:B------:R-:W2:Y:S01]  /*1740*/  S2R R2, SR_CgaCtaId ;  /* 0x0000000000027919 */ /* 0x000ea20000008800 */
[----:B------:R-:W-:-:S04]  /*1750*/  MOV R3, 0x400 ;  /* 0x0000040000037802 */ /* 0x000fc80000000f00 */
[----:B--2---:R-:W-:Y:S02]  /*1760*/  LEA R3, R2, R3, 0x18 ;  /* 0x0000000302037211 */ /* 0x004fe400078ec0ff */
[----:B------:R-:W-:-:S03]  /*1770*/  SHF.L.U32 R2, R10, 0x1f, RZ ;  /* 0x0000001f0a027819 */ /* 0x000fc600000006ff */
[----:B------:R-:W-:-:S04]  /*1780*/  IMAD R3, R12, 0x8, R3 ;  /* 0x000000080c037824 */ /* 0x000fc800078e0203 */
[----:B------:R-:W2:Y:S02]  /*1790*/  SYNCS.PHASECHK.TRANS64.TRYWAIT P0, [R3+URZ+0xd0], R2 ;  /* 0x0000d002030075a7 */ /* 0x000ea400080011ff */
[----:B--2---:R-:W-:Y:S05]  /*17a0*/  @!P0 BRA `(.L_x_24) ;  /* 0x0000005000348947 */ /* 0x004fea0003800000 */
.L_x_113:
[----:B------:R-:W-:Y:S01]  /*17b0*/  VIADD R12, R12, 0x1 ;  /* 0x000000010c0c7836 */ /* 0x000fe20000000000 */
[----:B------:R2:W-:Y:S04]  /*17c0*/  SYNCS.ARRIVE.TRANS64.A1T0 RZ, [R3+URZ+0xc0], RZ ;  /* 0x0000c0ff03ff79a7 */ /* 0x0005e800081000ff */
[----:B------:R-:W-:-:S04]  /*17d0*/  ISETP.NE.AND P0, PT, R12, 0x2, PT ;  /* 0x000000020c00780c */ /* 0x000fc80003f05270 */
[----:B------:R-:W-:Y:S02]  /*17e0*/  SEL R12, R12, RZ, P0 ;  /* 0x000000ff0c0c7207 */ /* 0x000fe40000000000 */
[----:B--2---:R-:W-:-:S04]  /*17f0*/  SEL R3, RZ, 0x1, P0 ;  /* 0x00000001ff037807 */ /* 0x004fc80000000000 */
[----:B------:R-:W-:-:S07]  /*1800*/  LOP3.LUT R10, R10, R3, RZ, 0x3c, !PT ;  /* 0x000000030a0a7212 */ /* 0x000fce00078e3cff */
.L_x_23:
[----:B------:R-:W-:Y:S01]  /*1810*/  UMOV UR4, 0x400 ;  /* 0x0000040000047882 */ /* 0x000fe20000000000 */
[----:B------:R-:W-:Y:S01]  /*1820*/  LEA.HI R3, R93, R93, RZ, 0x1 ;  /* 0x0000005d5d037211 */ /* 0x000fe200078f08ff */
[----:B-1----:R-:W-:Y:S01]  /*1830*/  ULEA UR4, UR37, UR4, 0x18 ;  /* 0x0000000425047291 */ /* 0x002fe2000f8ec0ff */
[----:B------:R-:W-:Y:S01]  /*1840*/  SHF.L.U32 R2, R15, 0x1f, RZ ;  /* 0x0000001f0f027819 */ /* 0x000fe200000006ff */
[----:B------:R-:W-:Y:S01]  /*1850*/  UISETP.GE.U32.AND UP0, UPT, UR15, 0xff, UPT ;  /* 0x000000ff0f00788c */ /* 0x000fe2000bf06070 */
[----:B------:R-:W-:Y:S01]  /*1860*/  R2UR UR35, R16 ;  /* 0x00000000102372ca */ /* 0x000fe200000e0000 */
[----:B------:R-:W-:Y:S01]  /*1870*/  ULEA UR8, UR13, UR4, 0x3 ;  /* 0x000000040d087291 */ /* 0x000fe2000f8e18ff */
[----:B------:R-:W-:Y:S01]  /*1880*/  IMAD.SHL.U32 R3, R3, 0x40, RZ ;  /* 0x0000004003037824 */ /* 0x000fe200078e00ff */
[----:B------:R-:W-:Y:S01]  /*1890*/  R2UR UR11, R17 ;  /* 0x00000000110b72ca */ /* 0x000fe200000e0000 */
[----:B------:R-:W-:-:S03]  /*18a0*/  UMOV UR23, URZ ;  /* 0x000000ff00177c82 */ /* 0x000fc60008000000 */
[----:B------:R-:W-:-:S03]  /*18b0*/  LOP3.LUT R3, R3, 0xffffff80, RZ, 0xc0, !PT ;  /* 0xffffff8003037812 */ /* 0x000fc600078ec0ff */
[----:B------:R1:W2:Y:S01]  /*18c0*/  SYNCS.PHASECHK.TRANS64.TRYWAIT P0, [UR8+0x20], R2 ;  /* 0x00002002ff0075a7 */ /* 0x0002a20008001108 */
[----:B------:R-:W-:Y:S02]  /*18d0*/  R2UR UR9, R3 ;  /* 0x00000000030972ca */ /* 0x000fe400000e0000 */
[----:B------:R-:W-:-:S11]  /*18e0*/  R2UR UR8, R94 ;  /* 0x000000005e0872ca */ /* 0x000fd600000e0000 */
[----:B------:R-:W-:Y:S02]  /*18f0*/  ULOP3.LUT UR35, UR9, 0x40, UR35, 0xf8, !UPT ;  /* 0x0000004009237892 */ /* 0x000fe4000f8ef823 */
[----:B------:R-:W-:Y:S01]  /*1900*/  ULEA UR11, UR8, UR11, 0x6 ;  /* 0x0000000b080b7291 */ /* 0x000fe2000f8e30ff */
[----:B------:R-:W-:Y:S11]  /*1910*/  BRA.U !UP0, `(.L_x_25) ;  /* 0x0000000108c07547 */ /* 0x000ff6000b800000 */
[----:B------:R-:W-:Y:S01]  /*1920*/  UMOV UR16, UR6 ;  /* 0x0000000600107c82 */ /* 0x000fe20008000000 */
[----:B------:R-:W-:Y:S01]  /*1930*/  UMOV UR17, UR13 ;  /* 0x0000000d00117c82 */ /* 0x000fe20008000000 */
[----:B------:R-:W-:-:S05]  /*1940*/  UMOV UR34, URZ ;  /* 0x000000ff00227c82 */ /* 0x000fca0008000000 */
.L_x_31:
[----:B------:R-:W-:Y:S01]  /*1950*/  ULEA UR33, UR17, UR4, 0x3 ;  /* 0x0000000411217291 */ /* 0x000fe2000f8e18ff */
[----:B------:R-:W-:Y:S01]  /*1960*/  @P5 MOV R3, 0x6000 ;  /* 0x0000600000035802 */ /* 0x000fe20000000f00 */
[----:B-12-4-:R-:W-:Y:S10]  /*1970*/  @P0 BRA `(.L_x_26) ;  /* 0x00000000000c0947 */ /* 0x016ff40003800000 */
[----:B------:R-:W-:-:S04]  /*1980*/  SHF.L.U32 R5, R15, 0x1f, RZ ;  /* 0x0000001f0f057819 */ /* 0x000fc800000006ff */
[----:B------:R-:W2:Y:S02]  /*1990*/  SYNCS.PHASECHK.TRANS64.TRYWAIT P0, [UR33+0x20], R5 ;  /* 0x00002005ff0075a7 */ /* 0x000ea40008001121 */
[----:B--2---:R-:W-:Y:S05]  /*19a0*/  @!P0 BRA `(.L_x_27) ;  /* 0x0000004c00c88947 */ /* 0x004fea0003800000 */
.L_x_26:
[----:B------:R2:W-:Y:S01]  /*19b0*/  @P5 SYNCS.ARRIVE.TRANS64 RZ, [UR33], R3 ;  /* 0x00000003ffff59a7 */ /* 0x0005e20008000021 */
[----:B------:R-:W-:Y:S02]  /*19c0*/  ULOP3.LUT UR8, UR7, 0x2, URZ, 0xfc, !UPT ;  /* 0x0000000207087892 */ /* 0x000fe4000f8efcff */
[----:B------:R-:W-:Y:S02]  /*19d0*/  UIADD3 UR16, UPT, UPT, UR16, 0x1, URZ ;  /* 0x0000000110107890 */ /* 0x000fe4000fffe0ff */
[----:B------:R-:W-:Y:S02]  /*19e0*/  UISETP.NE.AND UP0, UPT, UR8, 0x2, UPT ;  /* 0x000000020800788c */ /* 0x000fe4000bf05270 */
[----:B------:R-:W-:-:S07]  /*19f0*/  UISETP.NE.AND UP2, UPT, UR16, 0x1, UPT ;  /* 0x000000011000788c */ /* 0x000fce000bf45270 */
[----:B------:R-:W-:Y:S05]  /*1a00*/  BRA.U UP0, `(.L_x_28) ;  /* 0x0000000100047547 */ /* 0x000fea000b800000 */
[----:B------:R-:W-:Y:S05]  /*1a10*/  BPT.TRAP 0x1 ;  /* 0x000000040000795c */ /* 0x000fea0000300000 */
.L_x_28:
[----:B------:R-:W-:Y:S04]  /*1a20*/  BSSY.RECONVERGENT B0, `(.L_x_29) ;  /* 0x0000003000007945 */ /* 0x000fe80003800200 */
[----:B------:R-:W-:Y:S05]  /*1a30*/  @!P4 BRA `(.L_x_30) ;  /* 0x000000000004c947 */ /* 0x000fea0003800000 */
[----:B------:R-:W-:Y:S05]  /*1a40*/  BPT.TRAP 0x1 ;  /* 0x000000040000795c */ /* 0x000fea0000300000 */
.L_x_30:
[----:B------:R-:W-:Y:S05]  /*1a50*/  BSYNC.RECONVERGENT B0 ;  /* 0x0000000000007941 */ /* 0x000fea0003800200 */
.L_x_29:
[----:B------:R-:W-:Y:S02]  /*1a60*/  UIADD3 UR13, UPT, UPT, UR17, 0x1, URZ ;  /* 0x00000001110d7890 */ /* 0x000fe4000fffe0ff */
[----:B------:R-:W-:Y:S02]  /*1a70*/  ULEA UR32, UR17, UR4, 0xd ;  /* 0x0000000411207291 */ /* 0x000fe4000f8e68ff */
[----:B------:R-:W-:Y:S02]  /*1a80*/  UISETP.NE.AND UP0, UPT, UR13, 0x4, UPT ;  /* 0x000000040d00788c */ /* 0x000fe4000bf05270 */
[----:B------:R-:W-:Y:S02]  /*1a90*/  UIADD3 UR28, UP1, UPT, UR24, 0x80, URZ ;  /* 0x00000080181c7890 */ /* 0x000fe4000ff3e0ff */
[----:B------:R-:W-:Y:S02]  /*1aa0*/  USEL UR9, URZ, 0x1, UP0 ;  /* 0x00000001ff097887 */ /* 0x000fe40008000000 */
[----:B------:R-:W-:-:S02]  /*1ab0*/  USEL UR13, UR13, URZ, UP0 ;  /* 0x000000ff0d0d7287 */ /* 0x000fc40008000000 */
[----:B------:R-:W-:Y:S02]  /*1ac0*/  UIADD3 UR26, UP0, UPT, UR24, 0x180, URZ ;  /* 0x00000180181a7890 */ /* 0x000fe4000ff1e0ff */
[----:B------:R-:W-:Y:S01]  /*1ad0*/  ULEA UR8, UR13, UR4, 0x3 ;  /* 0x000000040d087291 */ /* 0x000fe2000f8e18ff */
[----:B------:R-:W-:Y:S01]  /*1ae0*/  LOP3.LUT R15, R15, UR9, RZ, 0x3c, !PT ;  /* 0x000000090f0f7c12 */ /* 0x000fe2000f8e3cff */
[----:B------:R-:W-:Y:S02]  /*1af0*/  ULOP3.LUT UR33, UR33, 0xfefffff8, URZ, 0xc0, !UPT ;  /* 0xfefffff821217892 */ /* 0x000fe4000f8ec0ff */
[----:B------:R-:W-:Y:S01]  /*1b00*/  UIADD3.X UR29, UPT, UPT, URZ, UR25, URZ, UP1, !UPT ;  /* 0x00000019ff1d7290 */ /* 0x000fe20008ffe4ff */
[----:B-1----:R-:W-:Y:S01]  /*1b10*/  SHF.L.U32 R2, R15, 0x1f, RZ ;  /* 0x0000001f0f027819 */ /* 0x002fe200000006ff */
[----:B------:R-:W-:Y:S02]  /*1b20*/  UIADD3 UR32, UPT, UPT, UR32, 0x2400, URZ ;  /* 0x0000240020207890 */ /* 0x000fe4000fffe0ff */
[----:B------:R-:W-:Y:S01]  /*1b30*/  UIADD3.X UR27, UPT, UPT, URZ, UR25, URZ, UP0, !UPT ;  /* 0x00000019ff1b7290 */ /* 0x000fe200087fe4ff */
[----:B------:R4:W1:Y:S01]  /*1b40*/  SYNCS.PHASECHK.TRANS64.TRYWAIT P0, [UR8+0x20], R2 ;  /* 0x00002002ff0075a7 */ /* 0x0008620008001108 */
[----:B------:R-:W-:Y:S01]  /*1b50*/  ULEA UR8, UR17, UR4, 0xc ;  /* 0x0000000411087291 */ /* 0x000fe2000f8e60ff */
[----:B------:R-:W-:Y:S01]  /*1b60*/  UMOV UR18, 0x0 ;  /* 0x0000000000127882 */ /* 0x000fe20000000000 */
[----:B------:R-:W-:-:S02]  /*1b70*/  UMOV UR19, 0x10000000 ;  /* 0x1000000000137882 */ /* 0x000fc40000000000 */
[----:B------:R-:W-:Y:S01]  /*1b80*/  UIADD3 UR8, UPT, UPT, UR8, 0xa400, URZ ;  /* 0x0000a40008087890 */ /* 0x000fe2000fffe0ff */
[----:B------:R2:W-:Y:S01]  /*1b90*/  UTMALDG.3D.2CTA [UR32], [UR28], desc[UR18] ;  /* 0x000012201c0075b4 */ /* 0x0005e20008211000 */
[----:B------:R-:W-:Y:S01]  /*1ba0*/  UMOV UR10, UR34 ;  /* 0x00000022000a7c82 */ /* 0x000fe20008000000 */
[----:B------:R-:W-:Y:S01]  /*1bb0*/  UMOV UR12, UR36 ;  /* 0x00000024000c7c82 */ /* 0x000fe20008000000 */
[----:B------:R-:W-:Y:S01]  /*1bc0*/  UMOV UR9, UR33 ;  /* 0x0000002100097c82 */ /* 0x000fe20008000000 */
[----:B------:R-:W-:Y:S01]  /*1bd0*/  UMOV UR23, UR5 ;  /* 0x0000000500177c82 */ /* 0x000fe20008000000 */
[----:B------:R-:W-:-:S03]  /*1be0*/  UMOV UR17, UR13 ;  /* 0x0000000d00117c82 */ /* 0x000fc60008000000 */
[----:B------:R4:W-:Y:S01]  /*1bf0*/  UTMALDG.3D.2CTA [UR8], [UR26], desc[UR18] ;  /* 0x000012081a0075b4 */ /* 0x0009e20008211000 */
[----:B--2---:R-:W-:Y:S01]  /*1c00*/  UIADD3 UR34, UPT, UPT, UR34, 0x80, URZ ;  /* 0x0000008022227890 */ /* 0x004fe2000fffe0ff */
[----:B------:R-:W-:Y:S11]  /*1c10*/  BRA.U UP2, `(.L_x_31) ;  /* 0xfffffffd024c7547 */ /* 0x000ff6000b83ffff */
.L_x_25:
[----:B----4-:R-:W-:Y:S01]  /*1c20*/  ULEA UR8, UR13, UR4, 0x3 ;  /* 0x000000040d087291 */ /* 0x010fe2000f8e18ff */
[----:B-1----:R-:W-:Y:S01]  /*1c30*/  SHF.L.U32 R2, R15, 0x1f, RZ ;  /* 0x0000001f0f027819 */ /* 0x002fe200000006ff */
[----:B------:R-:W-:Y:S01]  /*1c40*/  @!P1 SYNCS.ARRIVE.TRANS64.A1T0 RZ, [UR4+0x58], RZ ;  /* 0x000058ffffff99a7 */ /* 0x000fe20008100004 */
[----:B------:R-:W-:-:S06]  /*1c50*/  UISETP.GT.AND UP0, UPT, UR22, UR21, UPT ;  /* 0x000000151600728c */ /* 0x000fcc000bf04270 */
[----:B--2---:R1:W2:Y:S03]  /*1c60*/  SYNCS.PHASECHK.TRANS64.TRYWAIT P0, [UR8+0x20], R2 ;  /* 0x00002002ff0075a7 */ /* 0x0042a60008001108 */
[----:B------:R-:W-:Y:S05]  /*1c70*/  BRA.U !UP0, `(.L_x_32) ;  /* 0x0000000108c07547 */ /* 0x000fea000b800000 */
[----:B------:R-:W-:Y:S01]  /*1c80*/  UIADD3 UR26, UPT, UPT, UR14, UR23, URZ ;  /* 0x000000170e1a7290 */ /* 0x000fe2000fffe0ff */
[----:B------:R-:W-:-:S11]  /*1c90*/  UMOV UR27, UR13 ;  /* 0x0000000d001b7c82 */ /* 0x000fd60008000000 */
.L_x_38:
[----:B------:R-:W-:Y:S01]  /*1ca0*/  ULEA UR17, UR27, UR4, 0x3 ;  /* 0x000000041b117291 */ /* 0x000fe2000f8e18ff */
[----:B--2---:R-:W-:Y:S01]  /*1cb0*/  @P5 MOV R3, 0x6000 ;  /* 0x0000600000035802 */ /* 0x004fe20000000f00 */
[----:B-12---:R-:W-:Y:S10]  /*1cc0*/  @P0 BRA `(.L_x_33) ;  /* 0x00000000000c0947 */ /* 0x006ff40003800000 */
[----:B------:R-:W-:-:S04]  /*1cd0*/  SHF.L.U32 R5, R15, 0x1f, RZ ;  /* 0x0000001f0f057819 */ /* 0x000fc800000006ff */
[----:B------:R-:W2:Y:S02]  /*1ce0*/  SYNCS.PHASECHK.TRANS64.TRYWAIT P0, [UR17+0x20], R5 ;  /* 0x00002005ff0075a7 */ /* 0x000ea40008001111 */
[----:B--2---:R-:W-:Y:S05]  /*1cf0*/  @!P0 BRA `(.L_x_34) ;  /* 0x0000004c000c8947 */ /* 0x004fea0003800000 */
.L_x_33:
[----:B------:R2:W-:Y:S01]  /*1d00*/  @P5 SYNCS.ARRIVE.TRANS64 RZ, [UR17], R3 ;  /* 0x00000003ffff59a7 */ /* 0x0005e20008000011 */
[----:B------:R-:W-:-:S04]  /*1d10*/  ULOP3.LUT UR8, UR7, 0x2, URZ, 0xfc, !UPT ;  /* 0x0000000207087892 */ /* 0x000fc8000f8efcff */
[----:B------:R-:W-:-:S09]  /*1d20*/  UISETP.NE.AND UP0, UPT, UR8, 0x2, UPT ;  /* 0x000000020800788c */ /* 0x000fd2000bf05270 */
[----:B------:R-:W-:Y:S05]  /*1d30*/  BRA.U UP0, `(.L_x_35) ;  /* 0x0000000100047547 */ /* 0x000fea000b800000 */
[----:B------:R-:W-:Y:S05]  /*1d40*/  BPT.TRAP 0x1 ;  /* 0x000000040000795c */ /* 0x000fea0000300000 */
.L_x_35:
[----:B------:R-:W-:Y:S04]  /*1d50*/  BSSY.RECONVERGENT B0, `(.L_x_36) ;  /* 0x0000003000007945 */ /* 0x000fe80003800200 */
[----:B------:R-:W-:Y:S05]  /*1d60*/  @!P4 BRA `(.L_x_37) ;  /* 0x000000000004c947 */ /* 0x000fea0003800000 */
[----:B------:R-:W-:Y:S05]  /*1d70*/  BPT.TRAP 0x1 ;  /* 0x000000040000795c */ /* 0x000fea0000300000 */
.L_x_37:
[----:B------:R-:W-:Y:S05]  /*1d80*/  BSYNC.RECONVERGENT B0 ;  /* 0x0000000000007941 */ /* 0x000fea0003800200 */
.L_x_36:
        /* <DEDUP_REMOVED lines=9> */
[----:B------:R-:W-:Y:S02]  /*1e20*/  USHF.L.U32 UR18, UR23, 0x7, URZ ;  /* 0x0000000717127899 */ /* 0x000fe400080006ff */
[----:B------:R-:W-:Y:S01]  /*1e30*/  ULOP3.LUT UR17, UR17, 0xfefffff8, URZ, 0xc0, !UPT ;  /* 0xfefffff811117892 */ /* 0x000fe2000f8ec0ff */
[----:B-1----:R-:W-:Y:S01]  /*1e40*/  SHF.L.U32 R2, R15, 0x1f, RZ ;  /* 0x0000001f0f027819 */ /* 0x002fe200000006ff */
[----:B------:R-:W-:Y:S02]  /*1e50*/  UIADD3 UR16, UPT, UPT, UR16, 0x2400, URZ ;  /* 0x0000240010107890 */ /* 0x000fe4000fffe0ff */
[----:B------:R-:W-:Y:S01]  /*1e60*/  UIADD3.X UR33, UPT, UPT, URZ, UR25, URZ, UP1, !UPT ;  /* 0x00000019ff217290 */ /* 0x000fe20008ffe4ff */
[----:B------:R4:W1:Y:S01]  /*1e70*/  SYNCS.PHASECHK.TRANS64.TRYWAIT P0, [UR8+0x20], R2 ;  /* 0x00002002ff0075a7 */ /* 0x0008620008001108 */
[----:B------:R-:W-:-:S02]  /*1e80*/  ULEA UR8, UR27, UR4, 0xc ;  /* 0x000000041b087291 */ /* 0x000fc4000f8e60ff */
[----:B------:R-:W-:Y:S02]  /*1e90*/  UIADD3.X UR31, UPT, UPT, URZ, UR25, URZ, UP0, !UPT ;  /* 0x00000019ff1f7290 */ /* 0x000fe400087fe4ff */
[----:B------:R-:W-:Y:S01]  /*1ea0*/  UIADD3 UR8, UPT, UPT, UR8, 0xa400, URZ ;  /* 0x0000a40008087890 */ /* 0x000fe2000fffe0ff */
[----:B------:R-:W-:Y:S01]  /*1eb0*/  UMOV UR28, 0x0 ;  /* 0x00000000001c7882 */ /* 0x000fe20000000000 */
[----:B------:R-:W-:Y:S01]  /*1ec0*/  UMOV UR29, 0x10000000 ;  /* 0x10000000001d7882 */ /* 0x000fe20000000000 */
[----:B------:R-:W-:Y:S01]  /*1ed0*/  UMOV UR19, UR35 ;  /* 0x0000002300137c82 */ /* 0x000fe20008000000 */
[----:B------:R-:W-:Y:S01]  /*1ee0*/  UMOV UR20, UR36 ;  /* 0x0000002400147c82 */ /* 0x000fe20008000000 */
[----:B------:R-:W-:Y:S01]  /*1ef0*/  UMOV UR12, UR36 ;  /* 0x00000024000c7c82 */ /* 0x000fe20008000000 */
[----:B------:R-:W-:Y:S01]  /*1f00*/  UMOV UR9, UR17 ;  /* 0x0000001100097c82 */ /* 0x000fe20008000000 */
[----:B------:R-:W-:Y:S01]  /*1f10*/  UMOV UR10, UR18 ;  /* 0x00000012000a7c82 */ /* 0x000fe20008000000 */
[----:B------:R4:W-:Y:S01]  /*1f20*/  UTMALDG.3D.2CTA [UR16], [UR32], desc[UR28] ;  /* 0x00001c10200075b4 */ /* 0x0009e20008211000 */
[----:B------:R-:W-:Y:S01]  /*1f30*/  UIADD3 UR23, UPT, UPT, UR23, 0x1, URZ ;  /* 0x0000000117177890 */ /* 0x000fe2000fffe0ff */
[----:B------:R-:W-:-:S03]  /*1f40*/  UMOV UR27, UR13 ;  /* 0x0000000d001b7c82 */ /* 0x000fc60008000000 */
[----:B------:R-:W-:Y:S01]  /*1f50*/  UISETP.NE.AND UP0, UPT, UR23, UR26, UPT ;  /* 0x0000001a1700728c */ /* 0x000fe2000bf05270 */
[----:B------:R4:W-:Y:S08]  /*1f60*/  UTMALDG.3D.2CTA [UR8], [UR30], desc[UR28] ;  /* 0x00001c081e0075b4 */ /* 0x0009f00008211000 */
[----:B----4-:R-:W-:Y:S05]  /*1f70*/  BRA.U UP0, `(.L_x_38) ;  /* 0xfffffffd00487547 */ /* 0x010fea000b83ffff */
.L_x_32:
[C---:B-1----:R-:W-:Y:S01]  /*1f80*/  LEA R2, R14.reuse, UR4, 0x3 ;  /* 0x000000040e027c11 */ /* 0x042fe2000f8e18ff */
[----:B------:R-:W-:Y:S01]  /*1f90*/  NOP ;  /* 0x0000000000007918 */ /* 0x000fe20000000000 */
[----:B--2---:R-:W-:Y:S02]  /*1fa0*/  SHF.L.U32 R3, R13, 0x1f, RZ ;  /* 0x0000001f0d037819 */ /* 0x004fe400000006ff */
[----:B------:R-:W-:Y:S02]  /*1fb0*/  LEA R4, R14, UR4, 0x4 ;  /* 0x000000040e047c11 */ /* 0x000fe4000f8e20ff */
[----:B------:R-:W1:Y:S02]  /*1fc0*/  SYNCS.PHASECHK.TRANS64.TRYWAIT P0, [R2+URZ+0x60], R3 ;  /* 0x00006003020075a7 */ /* 0x000e6400080011ff */
[----:B-1----:R-:W-:Y:S05]  /*1fd0*/  @!P0 BRA `(.L_x_39) ;  /* 0x00000048006c8947 */ /* 0x002fea0003800000 */
.L_x_116:
[----:B------:R-:W2:Y:S01]  /*1fe0*/  LDS.128 R4, [R4+0xf0] ;  /* 0x0000f00004047984 */ /* 0x000ea20000000c00 */
[----:B------:R-:W-:Y:S01]  /*1ff0*/  ISETP.GE.AND P0, PT, R40, 0x1, PT ;  /* 0x000000012800780c */ /* 0x000fe20003f06270 */
[----:B-1----:R-:W-:Y:S01]  /*2000*/  VIADD R2, R2, 0x70 ;  /* 0x0000007002027836 */ /* 0x002fe20000000000 */
[----:B------:R-:W-:Y:S01]  /*2010*/  @!PT LDS RZ, [RZ] ;  /* 0x00000000fffff984 */ /* 0x000fe20000000800 */
[----:B------:R-:W-:Y:S01]  /*2020*/  @!PT LDS RZ, [RZ] ;  /* 0x00000000fffff984 */ /* 0x000fe20000000800 */
[----:B------:R-:W-:Y:S01]  /*2030*/  @!PT LDS RZ, [RZ] ;  /* 0x00000000fffff984 */ /* 0x000fe20000000800 */
[----:B------:R-:W-:Y:S01]  /*2040*/  @!PT LDS RZ, [RZ] ;  /* 0x00000000fffff984 */ /* 0x000fe20000000800 */
[----:B------:R1:W-:Y:S06]  /*2050*/  MEMBAR.ALL.CTA ;  /* 0x0000000000007992 */ /* 0x0003ec0000008000 */
[----:B-1----:R-:W1:Y:S01]  /*2060*/  FENCE.VIEW.ASYNC.S ;  /* 0x00000000000073c6 */ /* 0x002e620000000000 */
[----:B------:R-:W-:-:S04]  /*2070*/  PRMT R2, RZ, 0x654, R2 ;  /* 0x00000654ff027816 */ /* 0x000fc80000000002 */
[----:B-1----:R1:W-:Y:S01]  /*2080*/  SYNCS.ARRIVE.TRANS64.RED.A1T0 RZ, [R2+URZ], RZ ;  /* 0x000000ff02ff79a7 */ /* 0x0023e200081004ff */
[----:B--2---:R-:W-:-:S13]  /*2090*/  LOP3.LUT P2, RZ, R6, 0x1, RZ, 0xc0, !PT ;  /* 0x0000000106ff7812 */ /* 0x004fda000784c0ff */
[----:B------:R-:W-:Y:S01]  /*20a0*/  @P2 SHF.R.U32.HI R3, RZ, 0x10, R5 ;  /* 0x00000010ff032819 */ /* 0x000fe20000011605 */
[----:B------:R-:W-:Y:S01]  /*20b0*/  VOTEU.ANY UP0, P2 ;  /* 0x0000000000ff7886 */ /* 0x000fe20001000100 */
[----:B------:R-:W-:Y:S02]  /*20c0*/  @P2 MOV R11, R4 ;  /* 0x00000004000b2202 */ /* 0x000fe40000000f00 */
[----:B------:R-:W-:Y:S02]  /*20d0*/  @P2 R2UR.BROADCAST UR8, R3 ;  /* 0x00000000030822ca */ /* 0x000fe400008e0000 */
[----:B------:R-:W-:-:S11]  /*20e0*/  @P2 LOP3.LUT R8, R5, 0xffff, RZ, 0xc0, !PT ;  /* 0x0000ffff05082812 */ /* 0x000fd600078ec0ff */
[----:B------:R-:W-:Y:S01]  /*20f0*/  @UP0 UMOV UR36, UR8 ;  /* 0x0000000800240c82 */ /* 0x000fe20008000000 */
[----:B-1----:R-:W-:Y:S05]  /*2100*/  @!P0 BRA `(.L_x_40) ;  /* 0x0000000000b88947 */ /* 0x002fea0003800000 */
[----:B------:R-:W3:Y:S01]  /*2110*/  LDC.64 R4, c[0x0][0xb18] ;  /* 0x0002c600ff047b82 */ /* 0x000ee20000000a00 */
[----:B------:R-:W-:-:S07]  /*2120*/  ISETP.NE.AND P3, PT, R40, 0x1, PT ;  /* 0x000000012800780c */ /* 0x000fce0003f65270 */
[----:B------:R-:W1:Y:S08]  /*2130*/  LDC.64 R6, c[0x0][0xb10] ;  /* 0x0002c400ff067b82 */ /* 0x000e700000000a00 */
[----:B------:R-:W2:Y:S08]  /*2140*/  LDC R18, c[0x0][0xb20] ;  /* 0x0002c800ff127b82 */ /* 0x000eb00000000800 */
[----:B------:R-:W4:Y:S01]  /*2150*/  LDC R20, c[0x0][0xb0c] ;  /* 0x0002c300ff147b82 */ /* 0x000f220000000800 */
[----:B---3--:R-:W-:Y:S01]  /*2160*/  IMAD.HI.U32 R19, R0, R5, RZ ;  /* 0x0000000500137227 */ /* 0x008fe200078e00ff */
[----:B------:R-:W-:-:S03]  /*2170*/  ISETP.NE.AND P0, PT, R4, 0x1, PT ;  /* 0x000000010400780c */ /* 0x000fc60003f05270 */
[----:B------:R-:W-:-:S03]  /*2180*/  IMAD.HI.U32 R5, R8, R5, RZ ;  /* 0x0000000508057227 */ /* 0x000fc600078e00ff */
[----:B------:R-:W3:Y:S01]  /*2190*/  LDC.64 R2, c[0x0][0xb28] ;  /* 0x0002ca00ff027b82 */ /* 0x000ee20000000a00 */
[----:B-1----:R-:W-:-:S04]  /*21a0*/  IMAD.HI.U32 R22, R9, R6, RZ ;  /* 0x0000000609167227 */ /* 0x002fc800078e00ff */
[----:B------:R-:W-:Y:S01]  /*21b0*/  IMAD.HI.U32 R24, R11, R6, RZ ;  /* 0x000000060b187227 */ /* 0x000fe200078e00ff */
[----:B------:R-:W-:Y:S02]  /*21c0*/  SHF.R.U32.HI R22, RZ, R7, R22 ;  /* 0x00000007ff167219 */ /* 0x000fe40000011616 */
[-C--:B--2---:R-:W-:Y:S02]  /*21d0*/  SHF.R.U32.HI R19, RZ, R18.reuse, R19 ;  /* 0x00000012ff137219 */ /* 0x084fe40000011613 */
[----:B------:R-:W-:Y:S02]  /*21e0*/  SHF.R.U32.HI R5, RZ, R18, R5 ;  /* 0x00000012ff057219 */ /* 0x000fe40000011605 */
[----:B------:R-:W-:Y:S02]  /*21f0*/  SEL R19, R0, R19, !P0 ;  /* 0x0000001300137207 */ /* 0x000fe40004000000 */
[----:B------:R-:W-:Y:S02]  /*2200*/  SHF.R.U32.HI R24, RZ, R7, R24 ;  /* 0x00000007ff187219 */ /* 0x000fe40000011618 */
[----:B----4-:R-:W-:-:S02]  /*2210*/  ISETP.NE.AND P1, PT, R20, 0x1, PT ;  /* 0x000000011400780c */ /* 0x010fc40003f25270 */
[----:B------:R-:W-:Y:S02]  /*2220*/  SEL R5, R8, R5, !P0 ;  /* 0x0000000508057207 */ /* 0x000fe40004000000 */
[----:B------:R-:W-:Y:S02]  /*2230*/  SEL R21, R9, R22, !P1 ;  /* 0x0000001609157207 */ /* 0x000fe40004800000 */
[----:B------:R-:W-:Y:S01]  /*2240*/  SEL R7, R11, R24, !P1 ;  /* 0x000000180b077207 */ /* 0x000fe20004800000 */
[----:B---3--:R-:W-:-:S04]  /*2250*/  IMAD.HI.U32 R22, R19, R2, RZ ;  /* 0x0000000213167227 */ /* 0x008fc800078e00ff */
[----:B------:R-:W-:Y:S01]  /*2260*/  IMAD.HI.U32 R6, R21, R2, RZ ;  /* 0x0000000215067227 */ /* 0x000fe200078e00ff */
[----:B------:R-:W-:-:S04]  /*2270*/  @P3 SHF.R.U32.HI R19, RZ, R3, R22 ;  /* 0x00000003ff133219 */ /* 0x000fc80000011616 */
[----:B------:R-:W-:Y:S01]  /*2280*/  @P3 SHF.R.U32.HI R21, RZ, R3, R6 ;  /* 0x00000003ff153219 */ /* 0x000fe20000011606 */
[----:B------:R-:W-:-:S04]  /*2290*/  IMAD R19, R40, R19, RZ ;  /* 0x0000001328137224 */ /* 0x000fc800078e02ff */
[----:B------:R-:W-:Y:S01]  /*22a0*/  IMAD R6, R40, R21, RZ ;  /* 0x0000001528067224 */ /* 0x000fe200078e02ff */
[C---:B------:R-:W-:Y:S02]  /*22b0*/  ISETP.GE.AND P0, PT, R5.reuse, R19, PT ;  /* 0x000000130500720c */ /* 0x040fe40003f06270 */
[----:B------:R-:W-:Y:S02]  /*22c0*/  IADD3 R19, PT, PT, -R5, RZ, RZ ;  /* 0x000000ff05137210 */ /* 0x000fe40007ffe1ff */
[----:B------:R-:W-:Y:S01]  /*22d0*/  ISETP.GE.OR P0, PT, R7, R6, P0 ;  /* 0x000000060700720c */ /* 0x000fe20000706670 */
[----:B------:R-:W-:-:S04]  /*22e0*/  IMAD.HI.U32 R6, R5, R2, RZ ;  /* 0x0000000205067227 */ /* 0x000fc800078e00ff */
[----:B------:R-:W-:Y:S01]  /*22f0*/  IMAD R8, R4, R19, R8 ;  /* 0x0000001304087224 */ /* 0x000fe200078e0208 */
[----:B------:R-:W-:-:S04]  /*2300*/  SHF.R.U32.HI R6, RZ, R3, R6 ;  /* 0x00000003ff067219 */ /* 0x000fc80000011606 */
[----:B------:R-:W-:-:S03]  /*2310*/  SEL R6, R5, R6, !P3 ;  /* 0x0000000605067207 */ /* 0x000fc60005800000 */
[----:B------:R-:W-:-:S04]  /*2320*/  @!P0 IMAD.HI.U32 R18, R7, R2, RZ ;  /* 0x0000000207128227 */ /* 0x000fc800078e00ff */
[----:B------:R-:W-:Y:S01]  /*2330*/  IMAD.MOV R2, RZ, RZ, -R6 ;  /* 0x000000ffff027224 */ /* 0x000fe200078e0a06 */
[----:B------:R-:W-:-:S03]  /*2340*/  @!P0 SHF.R.U32.HI R18, RZ, R3, R18 ;  /* 0x00000003ff128219 */ /* 0x000fc60000011612 */
[----:B------:R-:W-:Y:S01]  /*2350*/  IMAD R2, R40, R2, R5 ;  /* 0x0000000228027224 */ /* 0x000fe200078e0205 */
        /* <DEDUP_REMOVED lines=9> */
.L_x_40:
[----:B------:R-:W1:Y:S02]  /*23f0*/  LDCU UR8, c[0x0][0xb30] ;  /* 0x00016600ff0877ac */ /* 0x000e640008000800 */
[----:B-1----:R-:W-:-:S09]  /*2400*/  UISETP.NE.AND UP0, UPT, UR8, 0x1, UPT ;  /* 0x000000010800788c */ /* 0x002fd2000bf05270 */
[----:B------:R-:W-:Y:S05]  /*2410*/  BRA.U UP0, `(.L_x_41) ;  /* 0x0000000100407547 */ /* 0x000fea000b800000 */
[----:B------:R-:W1:Y:S08]  /*2420*/  LDC.64 R4, c[0x0][0xb10] ;  /* 0x0002c400ff047b82 */ /* 0x000e700000000a00 */
[----:B------:R-:W2:Y:S08]  /*2430*/  LDC.64 R2, c[0x0][0xb18] ;  /* 0x0002c600ff027b82 */ /* 0x000eb00000000a00 */
[----:B------:R-:W4:Y:S08]  /*2440*/  LDC R6, c[0x0][0xb20] ;  /* 0x0002c800ff067b82 */ /* 0x000f300000000800 */
[----:B------:R-:W3:Y:S01]  /*2450*/  LDC R18, c[0x0][0xb0c] ;  /* 0x0002c300ff127b82 */ /* 0x000ee20000000800 */
[----:B-1----:R-:W-:-:S05]  /*2460*/  IMAD.HI.U32 R4, R11, R4, RZ ;  /* 0x000000040b047227 */ /* 0x002fca00078e00ff */
[----:B------:R-:W-:Y:S01]  /*2470*/  SHF.R.U32.HI R4, RZ, R5, R4 ;  /* 0x00000005ff047219 */ /* 0x000fe20000011604 */
[----:B--2---:R-:W-:Y:S01]  /*2480*/  IMAD.HI.U32 R3, R8, R3, RZ ;  /* 0x0000000308037227 */ /* 0x004fe200078e00ff */
[----:B------:R-:W-:-:S04]  /*2490*/  ISETP.NE.AND P0, PT, R2, 0x1, PT ;  /* 0x000000010200780c */ /* 0x000fc80003f05270 */
[----:B----4-:R-:W-:-:S04]  /*24a0*/  SHF.R.U32.HI R3, RZ, R6, R3 ;  /* 0x00000006ff037219 */ /* 0x010fc80000011603 */
[----:B------:R-:W-:Y:S02]  /*24b0*/  SEL R3, R8, R3, !P0 ;  /* 0x0000000308037207 */ /* 0x000fe40004000000 */
[----:B---3--:R-:W-:-:S04]  /*24c0*/  ISETP.NE.AND P1, PT, R18, 0x1, PT ;  /* 0x000000011200780c */ /* 0x008fc80003f25270 */
[----:B------:R-:W-:-:S05]  /*24d0*/  SEL R4, R11, R4, !P1 ;  /* 0x000000040b047207 */ /* 0x000fca0004800000 */
[----:B------:R-:W-:Y:S02]  /*24e0*/  IMAD.IADD R5, R3, 0x1, -R4 ;  /* 0x0000000103057824 */ /* 0x000fe400078e0a04 */
[----:B------:R-:W-:Y:S02]  /*24f0*/  IMAD.IADD R3, R4, 0x1, -R3 ;  /* 0x0000000104037824 */ /* 0x000fe400078e0a03 */
[----:B------:R-:W-:Y:S02]  /*2500*/  IMAD R11, R5, R18, R11 ;  /* 0x00000012050b7224 */ /* 0x000fe400078e020b */
[----:B------:R-:W-:-:S07]  /*2510*/  IMAD R8, R3, R2, R8 ;  /* 0x0000000203087224 */ /* 0x000fce00078e0208 */
.L_x_41:
[----:B------:R-:W-:Y:S01]  /*2520*/  VIADD R14, R14, 0x1 ;  /* 0x000000010e0e7836 */ /* 0x000fe20000000000 */
[----:B------:R-:W-:Y:S01]  /*2530*/  PLOP3.LUT P1, PT, PT, PT, PT, 0x80, 0x8 ;  /* 0x000000000008781c */ /* 0x000fe20003f2f070 */
[----:B------:R-:W-:Y:S02]  /*2540*/  IMAD.IADD R93, R11, 0x1, R92 ;  /* 0x000000010b5d7824 */ /* 0x000fe400078e025c */
[----:B------:R-:W-:Y:S01]  /*2550*/  IMAD.IADD R94, R8, 0x1, R81 ;  /* 0x00000001085e7824 */ /* 0x000fe200078e0251 */
[----:B------:R-:W-:-:S04]  /*2560*/  ISETP.NE.AND P0, PT, R14, 0x2, PT ;  /* 0x000000020e00780c */ /* 0x000fc80003f05270 */
[----:B------:R-:W-:Y:S02]  /*2570*/  SEL R2, RZ, 0x1, P0 ;  /* 0x00000001ff027807 */ /* 0x000fe40000000000 */
[----:B------:R-:W-:Y:S02]  /*2580*/  SEL R14, R14, RZ, P0 ;  /* 0x000000ff0e0e7207 */ /* 0x000fe40000000000 */
[----:B------:R-:W-:Y:S01]  /*2590*/  LOP3.LUT R13, R13, R2, RZ, 0x3c, !PT ;  /* 0x000000020d0d7212 */ /* 0x000fe200078e3cff */
[----:B------:R-:W-:Y:S06]  /*25a0*/  @P2 BRA `(.L_x_42) ;  /* 0xfffffff000582947 */ /* 0x000fec000383ffff */
[----:B------:R-:W-:Y:S01]  /*25b0*/  UIADD3 UR4, UPT, UPT, UR4, 0x20, URZ ;  /* 0x0000002004047890 */ /* 0x000fe2000fffe0ff */
[----:B------:R-:W-:-:S03]  /*25c0*/  SHF.L.U32 R3, R15, 0x1f, RZ ;  /* 0x0000001f0f037819 */ /* 0x000fc600000006ff */
[----:B------:R-:W-:-:S09]  /*25d0*/  ULEA UR5, UR13, UR4, 0x3 ;  /* 0x000000040d057291 */ /* 0x000fd2000f8e18ff */
[----:B------:R-:W1:Y:S02]  /*25e0*/  SYNCS.PHASECHK.TRANS64.TRYWAIT P0, [UR5], R3 ;  /* 0x00000003ff0075a7 */ /* 0x000e640008001105 */
[----:B-1----:R-:W-:Y:S05]  /*25f0*/  @!P0 BRA `(.L_x_43) ;  /* 0x0000004000f88947 */ /* 0x002fea0003800000 */
.L_x_118:
[----:B------:R-:W-:-:S04]  /*2600*/  UIADD3 UR6, UPT, UPT, UR13, 0x1, URZ ;  /* 0x000000010d067890 */ /* 0x000fc8000fffe0ff */
[----:B------:R-:W-:-:S04]  /*2610*/  UISETP.NE.AND UP0, UPT, UR6, 0x4, UPT ;  /* 0x000000040600788c */ /* 0x000fc8000bf05270 */
[----:B------:R-:W-:Y:S02]  /*2620*/  USEL UR7, URZ, 0x1, UP0 ;  /* 0x00000001ff077887 */ /* 0x000fe40008000000 */
[----:B------:R-:W-:-:S04]  /*2630*/  USEL UR6, UR6, URZ, UP0 ;  /* 0x000000ff06067287 */ /* 0x000fc80008000000 */
[----:B------:R-:W-:Y:S01]  /*2640*/  ULEA UR5, UR6, UR4, 0x3 ;  /* 0x0000000406057291 */ /* 0x000fe2000f8e18ff */
[----:B------:R-:W-:-:S04]  /*2650*/  LOP3.LUT R2, R15, UR7, RZ, 0x3c, !PT ;  /* 0x000000070f027c12 */ /* 0x000fc8000f8e3cff */
[----:B-1----:R-:W-:-:S04]  /*2660*/  SHF.L.U32 R3, R2, 0x1f, RZ ;  /* 0x0000001f02037819 */ /* 0x002fc800000006ff */
[----:B------:R-:W1:Y:S02]  /*2670*/  SYNCS.PHASECHK.TRANS64.TRYWAIT P0, [UR5], R3 ;  /* 0x00000003ff0075a7 */ /* 0x000e640008001105 */
[----:B-1----:R-:W-:Y:S05]  /*2680*/  @!P0 BRA `(.L_x_44) ;  /* 0x0000004000ec8947 */ /* 0x002fea0003800000 */
.L_x_120:
        /* <DEDUP_REMOVED lines=9> */
.L_x_122:
[----:B------:R-:W-:-:S04]  /*2720*/  UIADD3 UR6, UPT, UPT, UR6, 0x1, URZ ;  /* 0x0000000106067890 */ /* 0x000fc8000fffe0ff */
[----:B------:R-:W-:-:S04]  /*2730*/  UISETP.NE.AND UP0, UPT, UR6, 0x4, UPT ;  /* 0x000000040600788c */ /* 0x000fc8000bf05270 */
[----:B------:R-:W-:Y:S02]  /*2740*/  USEL UR5, URZ, 0x1, UP0 ;  /* 0x00000001ff057887 */ /* 0x000fe40008000000 */
[----:B------:R-:W-:-:S04]  /*2750*/  USEL UR6, UR6, URZ, UP0 ;  /* 0x000000ff06067287 */ /* 0x000fc80008000000 */
[----:B------:R-:W-:Y:S01]  /*2760*/  ULEA UR6, UR6, UR4, 0x3 ;  /* 0x0000000406067291 */ /* 0x000fe2000f8e18ff */
[----:B-1----:R-:W-:-:S04]  /*2770*/  LOP3.LUT R3, R2, UR5, RZ, 0x3c, !PT ;  /* 0x0000000502037c12 */ /* 0x002fc8000f8e3cff */
[----:B------:R-:W-:Y:S01]  /*2780*/  SHF.L.U32 R3, R3, 0x1f, RZ ;  /* 0x0000001f03037819 */ /* 0x000fe200000006ff */
[----:B---3--:R-:W-:-:S07]  /*2790*/  IMAD.U32 R0, RZ, RZ, UR6 ;  /* 0x00000006ff007e24 */ /* 0x008fce000f8e00ff */
.L_x_46:
[----:B-1----:R1:W2:Y:S02]  /*27a0*/  SYNCS.PHASECHK.TRANS64.TRYWAIT P0, [R0+URZ], R3 ;  /* 0x00000003000075a7 */ /* 0x0022a400080011ff */
[----:B--2---:R-:W-:Y:S05]  /*27b0*/  @!P0 NANOSLEEP.SYNCS 0x989680 ;  /* 0x009896800000895d */ /* 0x004fea0003900000 */
[----:B------:R-:W2:Y:S02]  /*27c0*/  @!P0 SYNCS.PHASECHK.TRANS64 P0, [R0+URZ], R3 ;  /* 0x00000003000085a7 */ /* 0x000ea400080010ff */
[----:B--2---:R-:W-:Y:S05]  /*27d0*/  @P0 EXIT ;  /* 0x000000000000094d */ /* 0x004fea0003800000 */
[----:B------:R-:W-:Y:S05]  /*27e0*/  BRA `(.L_x_46) ;  /* 0xfffffffc00ec7947 */ /* 0x000fea000383ffff */
.L_x_22:
[----:B------:R-:W-:-:S04]  /*27f0*/  UISETP.NE.AND UP1, UPT, UR37, URZ, UPT ;  /* 0x000000ff2500728c */ /* 0x000fc8000bf25270 */
[----:B------:R-:W-:-:S09]  /*2800*/  UISETP.NE.OR UP1, UPT, UR10, 0x1, UP1 ;  /* 0x000000010a00788c */ /* 0x000fd20008f25670 */
[----:B------:R-:W-:Y:S05]  /*2810*/  BRA.U UP1, `(.L_x_47) ;  /* 0x00000005014c7547 */ /* 0x000fea000b800000 */
[----:B------:R-:W-:Y:S01]  /*2820*/  HFMA2 R11, -RZ, RZ, 0, 0 ;  /* 0x00000000ff0b7431 */ /* 0x000fe200000001ff */
[----:B------:R-:W-:Y:S01]  /*2830*/  ISETP.GE.U32.AND P2, PT, R10, 0x2, PT ;  /* 0x000000020a00780c */ /* 0x000fe20003f46070 */
[----:B------:R-:W-:Y:S01]  /*2840*/  IMAD.MOV.U32 R12, RZ, RZ, 0x1 ;  /* 0x00000001ff0c7424 */ /* 0x000fe200078e00ff */
[----:B------:R-:W-:Y:S01]  /*2850*/  CS2R R8, SRZ ;  /* 0x0000000000087805 */ /* 0x000fe2000001ff00 */
[----:B------:R-:W-:Y:S01]  /*2860*/  IMAD.MOV.U32 R3, RZ, RZ, RZ ;  /* 0x000000ffff037224 */ /* 0x000fe200078e00ff */
[----:B------:R-:W-:Y:S01]  /*2870*/  UMOV UR4, 0x400 ;  /* 0x0000040000047882 */ /* 0x000fe20000000000 */
[----:B------:R-:W-:Y:S01]  /*2880*/  UMOV UR6, URZ ;  /* 0x000000ff00067c82 */ /* 0x000fe20008000000 */
[----:B------:R-:W-:-:S12]  /*2890*/  ULEA UR37, UR37, UR4, 0x18 ;  /* 0x0000000425257291 */ /* 0x000fd8000f8ec0ff */
.L_x_51:
[----:B------:R-:W-:Y:S02]  /*28a0*/  LEA R0, R3, UR37, 0x3 ;  /* 0x0000002503007c11 */ /* 0x000fe4000f8e18ff */
[----:B------:R-:W-:-:S03]  /*28b0*/  SHF.L.U32 R5, R8, 0x1f, RZ ;  /* 0x0000001f08057819 */ /* 0x000fc600000006ff */
[----:B------:R-:W-:Y:S01]  /*28c0*/  VIADD R4, R0, 0xd0 ;  /* 0x000000d000047836 */ /* 0x000fe20000000000 */
[----:B------:R-:W1:Y:S02]  /*28d0*/  SYNCS.PHASECHK.TRANS64.TRYWAIT P0, [R0+URZ+0xc0], R5 ;  /* 0x0000c005000075a7 */ /* 0x000e6400080011ff */
[----:B-1----:R-:W-:Y:S05]  /*28e0*/  @!P0 BRA `(.L_x_48) ;  /* 0x0000004000848947 */ /* 0x002fea0003800000 */
.L_x_123:
[----:B------:R-:W-:Y:S01]  /*28f0*/  ULEA UR5, UR6, UR37, 0x3 ;  /* 0x0000002506057291 */ /* 0x000fe2000f8e18ff */
[----:B------:R-:W-:Y:S01]  /*2900*/  PRMT R4, RZ, 0x654, R4 ;  /* 0x00000654ff047816 */ /* 0x000fe20000000004 */
[----:B-1----:R-:W-:Y:S01]  /*2910*/  @!P2 IMAD.MOV.U32 R5, RZ, RZ, 0x10 ;  /* 0x00000010ff05a424 */ /* 0x002fe200078e00ff */
[----:B------:R-:W-:Y:S01]  /*2920*/  SHF.L.U32 R7, R12, 0x1f, RZ ;  /* 0x0000001f0c077819 */ /* 0x000fe200000006ff */
[----:B------:R-:W-:Y:S01]  /*2930*/  UIADD3 UR4, UPT, UPT, UR5, 0x60, URZ ;  /* 0x0000006005047890 */ /* 0x000fe2000fffe0ff */
[----:B------:R1:W-:Y:S05]  /*2940*/  SYNCS.ARRIVE.TRANS64.RED.A1T0 RZ, [R4+URZ], RZ ;  /* 0x000000ff04ff79a7 */ /* 0x0003ea00081004ff */
[----:B------:R-:W-:Y:S01]  /*2950*/  IMAD.U32 R13, RZ, RZ, UR4 ;  /* 0x00000004ff0d7e24 */ /* 0x000fe2000f8e00ff */
[----:B------:R-:W2:Y:S04]  /*2960*/  SYNCS.PHASECHK.TRANS64.TRYWAIT P0, [UR5+0x70], R7 ;  /* 0x00007007ff0075a7 */ /* 0x000ea80008001105 */
[----:B------:R-:W-:Y:S01]  /*2970*/  PRMT R13, R10, 0x654, R13 ;  /* 0x000006540a0d7816 */ /* 0x000fe2000000000d */
[----:B-12---:R-:W-:Y:S06]  /*2980*/  @!P0 BRA `(.L_x_49) ;  /* 0x0000004000708947 */ /* 0x006fec0003800000 */
.L_x_125:
[----:B------:R-:W-:Y:S01]  /*2990*/  ULEA UR4, UR6, UR37, 0x4 ;  /* 0x0000002506047291 */ /* 0x000fe2000f8e20ff */
[----:B------:R-:W-:Y:S01]  /*29a0*/  SEL R2, R13, R2, !P2 ;  /* 0x000000020d027207 */ /* 0x000fe20005000000 */
[----:B------:R-:W-:Y:S01]  /*29b0*/  UIADD3 UR5, UPT, UPT, UR5, 0x60, URZ ;  /* 0x0000006005057890 */ /* 0x000fe2000fffe0ff */
[----:B-1----:R-:W-:Y:S01]  /*29c0*/  LEA R0, R11, UR37, 0x3 ;  /* 0x000000250b007c11 */ /* 0x002fe2000f8e18ff */
[----:B------:R-:W-:Y:S01]  /*29d0*/  UIADD3 UR4, UPT, UPT, UR4, 0xf0, URZ ;  /* 0x000000f004047890 */ /* 0x000fe2000fffe0ff */
[----:B------:R1:W-:Y:S01]  /*29e0*/  @!P2 SYNCS.ARRIVE.TRANS64.RED RZ, [R2+URZ], R5 ;  /* 0x0000000502ffa9a7 */ /* 0x0003e200080004ff */
[----:B------:R-:W-:Y:S01]  /*29f0*/  UIADD3 UR6, UPT, UPT, UR6, 0x1, URZ ;  /* 0x0000000106067890 */ /* 0x000fe2000fffe0ff */
[----:B------:R-:W-:-:S03]  /*2a00*/  VIADD R3, R3, 0x1 ;  /* 0x0000000103037836 */ /* 0x000fc60000000000 */
[----:B------:R-:W-:Y:S02]  /*2a10*/  UISETP.NE.AND UP0, UPT, UR6, 0x2, UPT ;  /* 0x000000020600788c */ /* 0x000fe4000bf05270 */
[----:B------:R-:W-:Y:S01]  /*2a20*/  ISETP.NE.AND P0, PT, R3, 0x2, PT ;  /* 0x000000020300780c */ /* 0x000fe20003f05270 */
[----:B------:R-:W-:Y:S06]  /*2a30*/  UGETNEXTWORKID.BROADCAST [UR4], [UR5] ;  /* 0x00000000040073ca */ /* 0x000fec0008000100 */
[----:B------:R-:W-:Y:S02]  /*2a40*/  USEL UR4, URZ, 0x1, UP0 ;  /* 0x00000001ff047887 */ /* 0x000fe40008000000 */
[----:B------:R-:W-:-:S04]  /*2a50*/  USEL UR6, UR6, URZ, UP0 ;  /* 0x000000ff06067287 */ /* 0x000fc80008000000 */
[----:B------:R-:W-:Y:S02]  /*2a60*/  LOP3.LUT R12, R12, UR4, RZ, 0x3c, !PT ;  /* 0x000000040c0c7c12 */ /* 0x000fe4000f8e3cff */
[----:B-1----:R-:W-:-:S04]  /*2a70*/  SHF.L.U32 R5, R9, 0x1f, RZ ;  /* 0x0000001f09057819 */ /* 0x002fc800000006ff */
[----:B------:R-:W1:Y:S02]  /*2a80*/  SYNCS.PHASECHK.TRANS64.TRYWAIT P1, [R0+URZ+0x60], R5 ;  /* 0x00006005000075a7 */ /* 0x000e6400080211ff */
[----:B-1----:R-:W-:Y:S05]  /*2a90*/  @!P1 BRA `(.L_x_50) ;  /* 0x0000004000449947 */ /* 0x002fea0003800000 */
.L_x_126:
[----:B------:R-:W-:Y:S01]  /*2aa0*/  LEA R4, R11, UR37, 0x4 ;  /* 0x000000250b047c11 */ /* 0x000fe2000f8e20ff */
[----:B-1----:R-:W-:Y:S01]  /*2ab0*/  VIADD R0, R0, 0x70 ;  /* 0x0000007000007836 */ /* 0x002fe20000000000 */
[----:B------:R-:W-:Y:S01]  /*2ac0*/  SEL R3, R3, RZ, P0 ;  /* 0x000000ff03037207 */ /* 0x000fe20000000000 */
[----:B------:R-:W-:-:S03]  /*2ad0*/  VIADD R11, R11, 0x1 ;  /* 0x000000010b0b7836 */ /* 0x000fc60000000000 */
[----:B------:R-:W1:Y:S01]  /*2ae0*/  LDS.128 R4, [R4+0xf0] ;  /* 0x0000f00004047984 */ /* 0x000e620000000c00 */
[----:B------:R-:W-:Y:S02]  /*2af0*/  PRMT R0, RZ, 0x654, R0 ;  /* 0x00000654ff007816 */ /* 0x000fe40000000000 */
[C---:B------:R-:W-:Y:S01]  /*2b00*/  ISETP.NE.AND P1, PT, R11.reuse, 0x2, PT ;  /* 0x000000020b00780c */ /* 0x040fe20003f25270 */
[----:B------:R-:W-:Y:S01]  /*2b10*/  @!PT LDS RZ, [RZ] ;  /* 0x00000000fffff984 */ /* 0x000fe20000000800 */
[----:B------:R-:W-:Y:S01]  /*2b20*/  @!PT LDS RZ, [RZ] ;  /* 0x00000000fffff984 */ /* 0x000fe20000000800 */
[----:B------:R-:W-:Y:S01]  /*2b30*/  @!PT LDS RZ, [RZ] ;  /* 0x00000000fffff984 */ /* 0x000fe20000000800 */
[----:B------:R-:W-:Y:S01]  /*2b40*/  @!PT LDS RZ, [RZ] ;  /* 0x00000000fffff984 */ /* 0x000fe20000000800 */
[----:B------:R2:W-:Y:S06]  /*2b50*/  MEMBAR.ALL.CTA ;  /* 0x0000000000007992 */ /* 0x0005ec0000008000 */
[----:B--2---:R-:W2:Y:S01]  /*2b60*/  FENCE.VIEW.ASYNC.S ;  /* 0x00000000000073c6 */ /* 0x004ea20000000000 */
[----:B------:R-:W-:Y:S01]  /*2b70*/  SEL R11, R11, RZ, P1 ;  /* 0x000000ff0b0b7207 */ /* 0x000fe20000800000 */
[----:B--2---:R2:W-:Y:S01]  /*2b80*/  SYNCS.ARRIVE.TRANS64.RED.A1T0 RZ, [R0+URZ], RZ ;  /* 0x000000ff00ff79a7 */ /* 0x0045e200081004ff */
[----:B-1----:R-:W-:-:S02]  /*2b90*/  LOP3.LUT P3, RZ, R6, 0x1, RZ, 0xc0, !PT ;  /* 0x0000000106ff7812 */ /* 0x002fc4000786c0ff */
[----:B------:R-:W-:-:S04]  /*2ba0*/  SEL R5, RZ, 0x1, P0 ;  /* 0x00000001ff057807 */ /* 0x000fc80000000000 */
[----:B------:R-:W-:Y:S02]  /*2bb0*/  LOP3.LUT R8, R8, R5, RZ, 0x3c, !PT ;  /* 0x0000000508087212 */ /* 0x000fe400078e3cff */
[----:B--2---:R-:W-:-:S04]  /*2bc0*/  SEL R0, RZ, 0x1, P1 ;  /* 0x00000001ff007807 */ /* 0x004fc80000800000 */
[----:B------:R-:W-:Y:S01]  /*2bd0*/  LOP3.LUT R9, R9, R0, RZ, 0x3c, !PT ;  /* 0x0000000009097212 */ /* 0x000fe200078e3cff */
[----:B------:R-:W-:Y:S06]  /*2be0*/  @P3 BRA `(.L_x_51) ;  /* 0xfffffffc002c3947 */ /* 0x000fec000383ffff */
[----:B------:R-:W-:Y:S01]  /*2bf0*/  ULEA UR5, UR6, UR37, 0x3 ;  /* 0x0000002506057291 */ /* 0x000fe2000f8e18ff */
[----:B------:R-:W-:-:S08]  /*2c00*/  SHF.L.U32 R3, R12, 0x1f, RZ ;  /* 0x0000001f0c037819 */ /* 0x000fd000000006ff */
[----:B------:R-:W1:Y:S02]  /*2c10*/  SYNCS.PHASECHK.TRANS64 P0, [UR5+0x70], R3 ;  /* 0x00007003ff0075a7 */ /* 0x000e640008001005 */
[----:B-1----:R-:W-:Y:S05]  /*2c20*/  @P0 BRA `(.L_x_52) ;  /* 0x0000000000080947 */ /* 0x002fea0003800000 */
[----:B------:R-:W1:Y:S02]  /*2c30*/  SYNCS.PHASECHK.TRANS64.TRYWAIT P0, [UR5+0x70], R3 ;  /* 0x00007003ff0075a7 */ /* 0x000e640008001105 */
[----:B-1----:R-:W-:Y:S05]  /*2c40*/  @!P0 BRA `(.L_x_53) ;  /* 0x0000003c00ec8947 */ /* 0x002fea0003800000 */
.L_x_52:
[----:B------:R-:W-:-:S04]  /*2c50*/  UIADD3 UR4, UPT, UPT, UR6, 0x1, URZ ;  /* 0x0000000106047890 */ /* 0x000fc8000fffe0ff */
[----:B------:R-:W-:-:S04]  /*2c60*/  UISETP.NE.AND UP0, UPT, UR4, 0x2, UPT ;  /* 0x000000020400788c */ /* 0x000fc8000bf05270 */
[----:B------:R-:W-:Y:S02]  /*2c70*/  USEL UR7, URZ, 0x1, UP0 ;  /* 0x00000001ff077887 */ /* 0x000fe40008000000 */
[----:B------:R-:W-:-:S04]  /*2c80*/  USEL UR4, UR4, URZ, UP0 ;  /* 0x000000ff04047287 */ /* 0x000fc80008000000 */
[----:B------:R-:W-:Y:S01]  /*2c90*/  ULEA UR4, UR4, UR37, 0x3 ;  /* 0x0000002504047291 */ /* 0x000fe2000f8e18ff */
[----:B-1----:R-:W-:-:S04]  /*2ca0*/  LOP3.LUT R3, R12, UR7, RZ, 0x3c, !PT ;  /* 0x000000070c037c12 */ /* 0x002fc8000f8e3cff */
[----:B------:R-:W-:-:S04]  /*2cb0*/  SHF.L.U32 R0, R3, 0x1f, RZ ;  /* 0x0000001f03007819 */ /* 0x000fc800000006ff */
[----:B------:R-:W1:Y:S02]  /*2cc0*/  SYNCS.PHASECHK.TRANS64 P0, [UR4+0x70], R0 ;  /* 0x00007000ff0075a7 */ /* 0x000e640008001004 */
[----:B-1----:R-:W-:Y:S05]  /*2cd0*/  @P0 EXIT ;  /* 0x000000000000094d */ /* 0x002fea0003800000 */
[----:B------:R-:W-:Y:S02]  /*2ce0*/  SHF.L.U32 R3, R3, 0x1f, RZ ;  /* 0x0000001f03037819 */ /* 0x000fe400000006ff */
[----:B------:R-:W-:-:S07]  /*2cf0*/  MOV R0, UR4 ;  /* 0x0000000400007c02 */ /* 0x000fce0008000f00 */
.L_x_54:
[----:B-1----:R1:W2:Y:S02]  /*2d00*/  SYNCS.PHASECHK.TRANS64.TRYWAIT P0, [R0+URZ+0x70], R3 ;  /* 0x00007003000075a7 */ /* 0x0022a400080011ff */
[----:B--2---:R-:W-:Y:S05]  /*2d10*/  @!P0 NANOSLEEP.SYNCS 0x989680 ;  /* 0x009896800000895d */ /* 0x004fea0003900000 */
[----:B------:R-:W2:Y:S02]  /*2d20*/  @!P0 SYNCS.PHASECHK.TRANS64 P0, [R0+URZ+0x70], R3 ;  /* 0x00007003000085a7 */ /* 0x000ea400080010ff */
[----:B--2---:R-:W-:Y:S05]  /*2d30*/  @P0 EXIT ;  /* 0x000000000000094d */ /* 0x004fea0003800000 */
[----:B------:R-:W-:Y:S05]  /*2d40*/  BRA `(.L_x_54) ;  /* 0xfffffffc00ec7947 */ /* 0x000fea000383ffff */
.L_x_47:
[----:B------:R-:W-:Y:S05]  /*2d50*/  BRA.U UP4, `(.L_x_55) ;  /* 0x0000001104d87547 */ /* 0x000fea000b800000 */
[----:B------:R-:W-:Y:S01]  /*2d60*/  UMOV UR6, 0x40 ;  /* 0x0000004000067882 */ /* 0x000fe20000000000 */
[----:B------:R-:W-:Y:S01]  /*2d70*/  NOP ;  /* 0x0000000000007918 */ /* 0x000fe20000000000 */
[----:B------:R-:W-:Y:S01]  /*2d80*/  ULEA UR6, UR37, UR6, 0x18 ;  /* 0x0000000625067291 */ /* 0x000fe2000f8ec0ff */
[----:B------:R-:W-:Y:S02]  /*2d90*/  UMOV UR7, 0x400 ;  /* 0x0000040000077882 */ /* 0x000fe40000000000 */
[----:B------:R-:W-:-:S06]  /*2da0*/  ULEA UR37, UR37, UR7, 0x18 ;  /* 0x0000000725257291 */ /* 0x000fcc000f8ec0ff */
[----:B------:R-:W1:Y:S02]  /*2db0*/  LDS.U8 R2, [UR6+0x1c] ;  /* 0x00001c06ff027984 */ /* 0x000e640008000000 */
[----:B-1----:R-:W-:-:S13]  /*2dc0*/  ISETP.NE.AND P0, PT, R2, RZ, PT ;  /* 0x000000ff0200720c */ /* 0x002fda0003f05270 */
[----:B------:R-:W-:Y:S05]  /*2dd0*/  @P0 BRA `(.L_x_56) ;  /* 0x0000000400080947 */ /* 0x000fea0003800000 */
[----:B------:R-:W-:Y:S02]  /*2de0*/  UISETP.NE.U32.AND UP0, UPT, UR5, 0x1, UPT ;  /* 0x000000010500788c */ /* 0x000fe4000bf05070 */
[----:B------:R-:W-:-:S07]  /*2df0*/  UIADD3 UR8, UPT, UPT, UR6, 0x8, URZ ;  /* 0x0000000806087890 */ /* 0x000fce000fffe0ff */
[----:B------:R-:W-:Y:S05]  /*2e00*/  BRA.U !UP0, `(.L_x_57) ;  /* 0x00000001089c7547 */ /* 0x000fea000b800000 */
[----:B------:R-:W-:Y:S01]  /*2e10*/  ELECT P0, URZ, PT ;  /* 0x0000000000ff782f */ /* 0x000fe20003800000 */
[----:B------:R-:W-:-:S12]  /*2e20*/  BSSY B0, `(.L_x_57) ;  /* 0x0000025000007945 */ /* 0x000fd80003800000 */
[----:B------:R-:W-:Y:S05]  /*2e30*/  @!P0 BRA `(.L_x_58) ;  /* 0x00000000008c8947 */ /* 0x000fea0003800000 */
[----:B------:R-:W-:-:S05]  /*2e40*/  UMOV UR7, 0x10 ;  /* 0x0000001000077882 */ /* 0x000fca0000000000 */
[----:B------:R-:W-:Y:S04]  /*2e50*/  DEPBAR.LE SB1, 0x36 ;  /* 0x00009d800000791a */ /* 0x000fe80000000000 */
[----:B------:R-:W1:Y:S02]  /*2e60*/  UTCATOMSWS.2CTA.FIND_AND_SET.ALIGN UP1, UR7, UR7 ;  /* 0x00000007000775e3 */ /* 0x000e640008220800 */
[----:B-1----:R-:W-:Y:S01]  /*2e70*/  MOV R11, UR7 ;  /* 0x00000007000b7c02 */ /* 0x002fe20008000f00 */
[----:B------:R-:W-:Y:S06]  /*2e80*/  BRA.U UP1, `(.L_x_59) ;  /* 0x0000000101187547 */ /* 0x000fec000b800000 */
.L_x_60:
[----:B------:R-:W-:Y:S05]  /*2e90*/  NANOSLEEP 0x64 ;  /* 0x000000640000795d */ /* 0x000fea0003800000 */
[----:B------:R-:W-:-:S05]  /*2ea0*/  UMOV UR7, 0x10 ;  /* 0x0000001000077882 */ /* 0x000fca0000000000 */
[----:B------:R-:W-:Y:S04]  /*2eb0*/  DEPBAR.LE SB1, 0x36 ;  /* 0x00009d800000791a */ /* 0x000fe80000000000 */
[----:B------:R-:W1:Y:S02]  /*2ec0*/  UTCATOMSWS.2CTA.FIND_AND_SET.ALIGN UP1, UR7, UR7 ;  /* 0x00000007000775e3 */ /* 0x000e640008220800 */
[----:B-1----:R-:W-:Y:S01]  /*2ed0*/  MOV R11, UR7 ;  /* 0x00000007000b7c02 */ /* 0x002fe20008000f00 */
[----:B------:R-:W-:Y:S05]  /*2ee0*/  BRA.U !UP1, `(.L_x_60) ;  /* 0xfffffffd09e87547 */ /* 0x000fea000b83ffff */
.L_x_59:
[----:B------:R-:W1:Y:S01]  /*2ef0*/  LDS R5, [UR6+0x10] ;  /* 0x00001006ff057984 */ /* 0x000e620008000800 */
[----:B------:R-:W-:Y:S01]  /*2f00*/  IMAD.U32 R3, RZ, RZ, UR37 ;  /* 0x00000025ff037e24 */ /* 0x000fe2000f8e00ff */
[----:B------:R-:W-:-:S03]  /*2f10*/  MOV R2, UR4 ;  /* 0x0000000400027c02 */ /* 0x000fc60008000f00 */
[----:B------:R-:W-:Y:S01]  /*2f20*/  VIADD R3, R3, 0x110 ;  /* 0x0000011003037836 */ /* 0x000fe20000000000 */
[----:B-1----:R-:W-:-:S04]  /*2f30*/  SHF.L.U32 R5, R5, 0x1f, RZ ;  /* 0x0000001f05057819 */ /* 0x002fc800000006ff */
[----:B------:R-:W1:Y:S02]  /*2f40*/  SYNCS.PHASECHK.TRANS64.TRYWAIT P0, [UR6+0x8], R5 ;  /* 0x00000805ff0075a7 */ /* 0x000e640008001106 */
[----:B-1----:R-:W-:Y:S05]  /*2f50*/  @P0 BRA `(.L_x_61) ;  /* 0x0000000000080947 */ /* 0x002fea0003800000 */
[----:B------:R-:W1:Y:S02]  /*2f60*/  SYNCS.PHASECHK.TRANS64.TRYWAIT P0, [UR6+0x8], R5 ;  /* 0x00000805ff0075a7 */ /* 0x000e640008001106 */
[----:B-1----:R-:W-:Y:S05]  /*2f70*/  @!P0 BRA `(.L_x_62) ;  /* 0x0000003c00388947 */ /* 0x002fea0003800000 */
.L_x_61:
[----:B-1----:R-:W-:Y:S01]  /*2f80*/  HFMA2 R4, -RZ, RZ, 0, 5.9604644775390625e-08 ;  /* 0x00000001ff047431 */ /* 0x002fe200000001ff */
[----:B------:R-:W-:Y:S01]  /*2f90*/  UPRMT UR7, UR4, 0x654, UR8 ;  /* 0x0000065404077896 */ /* 0x000fe20008000008 */
[----:B------:R-:W-:Y:S01]  /*2fa0*/  IMAD.MOV.U32 R6, RZ, RZ, 0xffff ;  /* 0x0000ffffff067424 */ /* 0x000fe200078e00ff */
[----:B------:R-:W-:Y:S01]  /*2fb0*/  PRMT R2, R2, 0x654, R3 ;  /* 0x0000065402027816 */ /* 0x000fe20000000003 */
[----:B------:R-:W-:Y:S02]  /*2fc0*/  IMAD.MOV.U32 R5, RZ, RZ, 0x4 ;  /* 0x00000004ff057424 */ /* 0x000fe400078e00ff */
[----:B------:R-:W-:Y:S01]  /*2fd0*/  IMAD.SHL.U32 R9, R11, 0x20, RZ ;  /* 0x000000200b097824 */ /* 0x000fe200078e00ff */
[----:B------:R-:W-:Y:S02]  /*2fe0*/  MOV R3, UR7 ;  /* 0x0000000700037c02 */ /* 0x000fe40008000f00 */
[-C--:B------:R-:W-:Y:S01]  /*2ff0*/  SHF.L.U32 R7, R6, R11.reuse, RZ ;  /* 0x0000000b06077219 */ /* 0x080fe200000006ff */
[----:B------:R1:W-:Y:S01]  /*3000*/  SYNCS.ARRIVE.TRANS64.RED RZ, [UR7], R5 ;  /* 0x00000005ffff79a7 */ /* 0x0003e20008000407 */
[----:B------:R-:W-:Y:S01]  /*3010*/  SHF.L.U32 R6, R4, R11, RZ ;  /* 0x0000000b04067219 */ /* 0x000fe200000006ff */
[----:B------:R1:W-:Y:S04]  /*3020*/  STS [UR37+0x110], R9 ;  /* 0x00011009ff007988 */ /* 0x0003e80008000825 */
[----:B------:R1:W-:Y:S04]  /*3030*/  STAS [R2.64], R11 ;  /* 0x0000000b02007dbd */ /* 0x0003e8000c0008ff */
[----:B------:R1:W-:Y:S04]  /*3040*/  ATOMS.OR RZ, [UR6+0x14], R7 ;  /* 0x00001407ffff798c */ /* 0x0003e8000b000006 */
[----:B------:R1:W-:Y:S04]  /*3050*/  ATOMS.OR RZ, [UR6+0x18], R6 ;  /* 0x00001806ffff798c */ /* 0x0003e8000b000006 */
[----:B------:R1:W-:Y:S02]  /*3060*/  ATOMS.XOR RZ, [UR6+0x10], R4 ;  /* 0x00001004ffff798c */ /* 0x0003e4000b800006 */
.L_x_58:
[----:B------:R-:W-:Y:S05]  /*3070*/  BSYNC B0 ;  /* 0x0000000000007941 */ /* 0x000fea0003800000 */
.L_x_57:
[----:B------:R-:W-:Y:S05]  /*3080*/  BRA.U UP0, `(.L_x_63) ;  /* 0x00000001006c7547 */ /* 0x000fea000b800000 */
[----:B------:R-:W-:-:S03]  /*3090*/  UMOV UR7, 0xffffffff ;  /* 0xffffffff00077882 */ /* 0x000fc60000000000 */
[----:B------:R-:W-:Y:S05]  /*30a0*/  BRA.DIV UR7, `(.L_x_64) ;  /* 0x0000003e07047947 */ /* 0x000fea000b800000 */
[----:B------:R-:W-:-:S13]  /*30b0*/  ELECT P6, URZ, PT ;  /* 0x0000000000ff782f */ /* 0x000fda00038c0000 */
.L_x_130:
[----:B------:R-:W-:Y:S05]  /*30c0*/  @!P6 BRA `(.L_x_63) ;  /* 0x00000000005ce947 */ /* 0x000fea0003800000 */
[----:B-1----:R-:W1:Y:S02]  /*30d0*/  LDS R3, [UR6+0x10] ;  /* 0x00001006ff037984 */ /* 0x002e640008000800 */
[----:B-1----:R-:W-:-:S04]  /*30e0*/  SHF.L.U32 R3, R3, 0x1f, RZ ;  /* 0x0000001f03037819 */ /* 0x002fc800000006ff */
[----:B------:R-:W1:Y:S02]  /*30f0*/  SYNCS.PHASECHK.TRANS64.TRYWAIT P0, [UR6+0x8], R3 ;  /* 0x00000803ff0075a7 */ /* 0x000e640008001106 */
[----:B-1----:R-:W-:Y:S05]  /*3100*/  @P0 BRA `(.L_x_65) ;  /* 0x0000000000080947 */ /* 0x002fea0003800000 */
[----:B------:R-:W1:Y:S02]  /*3110*/  SYNCS.PHASECHK.TRANS64.TRYWAIT P0, [UR6+0x8], R3 ;  /* 0x00000803ff0075a7 */ /* 0x000e640008001106 */
[----:B-1----:R-:W-:Y:S05]  /*3120*/  @!P0 BRA `(.L_x_66) ;  /* 0x0000003c00048947 */ /* 0x002fea0003800000 */
.L_x_65:
[----:B------:R-:W2:Y:S01]  /*3130*/  LDS R5, [UR37+0x110] ;  /* 0x00011025ff057984 */ /* 0x000ea20008000800 */
[----:B-1----:R-:W-:Y:S02]  /*3140*/  HFMA2 R2, -RZ, RZ, 0, 5.9604644775390625e-08 ;  /* 0x00000001ff027431 */ /* 0x002fe400000001ff */
[----:B------:R-:W-:Y:S01]  /*3150*/  IMAD.MOV.U32 R3, RZ, RZ, 0xffff ;  /* 0x0000ffffff037424 */ /* 0x000fe200078e00ff */
[----:B------:R-:W-:Y:S01]  /*3160*/  UPRMT UR7, UR4, 0x654, UR8 ;  /* 0x0000065404077896 */ /* 0x000fe20008000008 */
[----:B--2---:R-:W-:-:S03]  /*3170*/  IMAD.SHL.U32 R4, R5, 0x20, RZ ;  /* 0x0000002005047824 */ /* 0x004fc600078e00ff */
[-C--:B------:R-:W-:Y:S02]  /*3180*/  SHF.L.U32 R3, R3, R5.reuse, RZ ;  /* 0x0000000503037219 */ /* 0x080fe400000006ff */
[----:B------:R-:W-:Y:S01]  /*3190*/  SHF.L.U32 R5, R2, R5, RZ ;  /* 0x0000000502057219 */ /* 0x000fe200000006ff */
[----:B------:R2:W-:Y:S04]  /*31a0*/  STS [UR37+0x110], R4 ;  /* 0x00011004ff007988 */ /* 0x0005e80008000825 */
[----:B------:R2:W-:Y:S04]  /*31b0*/  ATOMS.OR RZ, [UR6+0x14], R3 ;  /* 0x00001403ffff798c */ /* 0x0005e8000b000006 */
[----:B------:R2:W-:Y:S01]  /*31c0*/  ATOMS.OR RZ, [UR6+0x18], R5 ;  /* 0x00001805ffff798c */ /* 0x0005e2000b000006 */
[----:B------:R-:W-:Y:S03]  /*31d0*/  SYNCS.ARRIVE.TRANS64.RED.A1T0 RZ, [UR7], RZ ;  /* 0x000000ffffff79a7 */ /* 0x000fe60008100407 */
[----:B------:R2:W-:Y:S01]  /*31e0*/  ATOMS.XOR RZ, [UR6+0x10], R2 ;  /* 0x00001002ffff798c */ /* 0x0005e2000b800006 */
[----:B------:R-:W-:Y:S05]  /*31f0*/  BRA `(.L_x_63) ;  /* 0x0000000000107947 */ /* 0x000fea0003800000 */
.L_x_56:
[----:B------:R-:W-:-:S05]  /*3200*/  MOV R2, 0xffffffff ;  /* 0xffffffff00027802 */ /* 0x000fca0000000f00 */
[----:B------:R1:W-:Y:S02]  /*3210*/  STS [UR37+0x110], R2 ;  /* 0x00011002ff007988 */ /* 0x0003e40008000825 */
[----:B-1----:R-:W-:Y:S02]  /*3220*/  MOV R2, 0x3240 ;  /* 0x0000324000027802 */ /* 0x002fe40000000f00 */
[----:B-----5:R-:W-:Y:S05]  /*3230*/  CALL.REL.NOINC `($__internal_1_$__cuda_sm10x_tcgen05_guardrail_trap_phase_invalid_during_alloc) ;  /* 0x00000040000c7944 */ /* 0x020fea0003c00000 */
.L_x_63:
[----:B------:R-:W-:Y:S05]  /*3240*/  WARPSYNC.ALL ;  /* 0x0000000000007948 */ /* 0x000fea0003800000 */
[----:B------:R-:W3:Y:S01]  /*3250*/  S2UR UR7, SR_CgaCtaId ;  /* 0x00000000000779c3 */ /* 0x000ee20000008800 */
[----:B------:R-:W-:Y:S01]  /*3260*/  UMOV UR6, 0x400 ;  /* 0x0000040000067882 */ /* 0x000fe20000000000 */
[----:B------:R-:W-:-:S06]  /*3270*/  NOP ;  /* 0x0000000000007918 */ /* 0x000fcc0000000000 */
[----:B------:R-:W-:Y:S06]  /*3280*/  BAR.ARV 0x6, 0xa0 ;  /* 0x0182800000007b1d */ /* 0x000fec0000002000 */
[----:B------:R-:W4:Y:S01]  /*3290*/  LDCU UR8, c[0x0][0x38c] ;  /* 0x00007180ff0877ac */ /* 0x000f220008000800 */
[----:B------:R-:W-:Y:S01]  /*32a0*/  LOP3.LUT R0, R0, 0xffff, RZ, 0xc0, !PT ;  /* 0x0000ffff00007812 */ /* 0x000fe200078ec0ff */
[----:B-1----:R-:W-:Y:S01]  /*32b0*/  IMAD.MOV.U32 R9, RZ, RZ, 0x1 ;  /* 0x00000001ff097424 */ /* 0x002fe200078e00ff */
[----:B------:R-:W-:Y:S01]  /*32c0*/  LOP3.LUT R8, R8, 0xffff, RZ, 0xc0, !PT ;  /* 0x0000ffff08087812 */ /* 0x000fe200078ec0ff */
[----:B------:R-:W-:Y:S01]  /*32d0*/  UMOV UR19, URZ ;  /* 0x000000ff00137c82 */ /* 0x000fe20008000000 */
[----:B------:R-:W-:Y:S01]  /*32e0*/  R2UR UR11, R0 ;  /* 0x00000000000b72ca */ /* 0x000fe200000e0000 */
[----:B------:R-:W-:Y:S01]  /*32f0*/  UMOV UR18, URZ ;  /* 0x000000ff00127c82 */ /* 0x000fe20008000000 */
[----:B------:R-:W-:Y:S01]  /*3300*/  R2UR UR12, R8 ;  /* 0x00000000080c72ca */ /* 0x000fe200000e0000 */
[----:B------:R-:W-:Y:S01]  /*3310*/  IMAD.MOV.U32 R8, RZ, RZ, RZ ;  /* 0x000000ffff087224 */ /* 0x000fe200078e00ff */
[----:B------:R-:W-:Y:S01]  /*3320*/  UMOV UR17, URZ ;  /* 0x000000ff00117c82 */ /* 0x000fe20008000000 */
[----:B---3--:R-:W-:-:S02]  /*3330*/  ULEA UR7, UR7, UR6, 0x18 ;  /* 0x0000000607077291 */ /* 0x008fc4000f8ec0ff */
[----:B------:R-:W-:Y:S02]  /*3340*/  UISETP.NE.AND UP2, UPT, UR5, URZ, UPT ;  /* 0x000000ff0500728c */ /* 0x000fe4000bf45270 */
[----:B------:R-:W-:Y:S02]  /*3350*/  UIADD3 UR13, UPT, UPT, UR7, 0x2400, URZ ;  /* 0x00002400070d7890 */ /* 0x000fe4000fffe0ff */
[----:B------:R-:W-:Y:S02]  /*3360*/  UIADD3 UR14, UPT, UPT, UR7, 0xa400, URZ ;  /* 0x0000a400070e7890 */ /* 0x000fe4000fffe0ff */
[----:B----4-:R-:W-:Y:S01]  /*3370*/  UIADD3 UR8, UPT, UPT, UR8, 0x7f, URZ ;  /* 0x0000007f08087890 */ /* 0x010fe2000fffe0ff */
[----:B--2---:R-:W1:Y:S01]  /*3380*/  LDS R2, [UR7+0x110] ;  /* 0x00011007ff027984 */ /* 0x004e620008000800 */
[----:B------:R-:W-:Y:S02]  /*3390*/  USHF.R.U32.HI UR13, URZ, 0x4, UR13 ;  /* 0x00000004ff0d7899 */ /* 0x000fe4000801160d */
[----:B------:R-:W-:-:S02]  /*33a0*/  USHF.R.S32.HI UR6, URZ, 0x1f, UR8 ;  /* 0x0000001fff067899 */ /* 0x000fc40008011408 */
[----:B------:R-:W-:Y:S02]  /*33b0*/  USHF.R.U32.HI UR14, URZ, 0x4, UR14 ;  /* 0x00000004ff0e7899 */ /* 0x000fe4000801160e */
[----:B------:R-:W-:Y:S02]  /*33c0*/  ULEA.HI UR6, UR6, UR8, URZ, 0x7 ;  /* 0x0000000806067291 */ /* 0x000fe4000f8f38ff */
[----:B------:R-:W-:Y:S02]  /*33d0*/  ULOP3.LUT UR13, UR13, 0x3fff, URZ, 0xc0, !UPT ;  /* 0x00003fff0d0d7892 */ /* 0x000fe4000f8ec0ff */
[----:B------:R-:W-:Y:S02]  /*33e0*/  USHF.R.S32.HI UR6, URZ, 0x7, UR6 ;  /* 0x00000007ff067899 */ /* 0x000fe40008011406 */
[----:B------:R-:W-:Y:S02]  /*33f0*/  ULOP3.LUT UR14, UR14, 0x3fff, URZ, 0xc0, !UPT ;  /* 0x00003fff0e0e7892 */ /* 0x000fe4000f8ec0ff */
[----:B------:R-:W-:Y:S01]  /*3400*/  UISETP.LT.AND UP0, UPT, UR6, 0x1, UPT ;  /* 0x000000010600788c */ /* 0x000fe2000bf01270 */
[----:B------:R-:W-:Y:S01]  /*3410*/  UMOV UR28, 0x0 ;  /* 0x00000000001c7882 */ /* 0x000fe20000000000 */
[----:B------:R-:W-:Y:S01]  /*3420*/  UMOV UR29, 0x8100490 ;  /* 0x08100490001d7882 */ /* 0x000fe20000000000 */
[----:B------:R-:W-:-:S02]  /*3430*/  ULOP3.LUT UR13, UR13, 0x10000, URZ, 0xfc, !UPT ;  /* 0x000100000d0d7892 */ /* 0x000fc4000f8efcff */
[----:B------:R-:W-:Y:S02]  /*3440*/  ULOP3.LUT UR14, UR14, 0x10000, URZ, 0xfc, !UPT ;  /* 0x000100000e0e7892 */ /* 0x000fe4000f8efcff */
[----:B------:R-:W-:Y:S01]  /*3450*/  USEL UR20, UR6, 0x1, !UP0 ;  /* 0x0000000106147887 */ /* 0x000fe2000c000000 */
[----:B------:R-:W-:Y:S01]  /*3460*/  UMOV UR26, 0x0 ;  /* 0x00000000001a7882 */ /* 0x000fe20000000000 */
[----:B------:R-:W-:Y:S01]  /*3470*/  UMOV UR27, 0x8100490 ;  /* 0x08100490001b7882 */ /* 0x000fe20000000000 */
[----:B------:R-:W-:Y:S01]  /*3480*/  UMOV UR24, 0x0 ;  /* 0x0000000000187882 */ /* 0x000fe20000000000 */
[----:B------:R-:W-:Y:S01]  /*3490*/  UMOV UR25, 0x8100490 ;  /* 0x0810049000197882 */ /* 0x000fe20000000000 */
[----:B------:R-:W-:Y:S01]  /*34a0*/  UMOV UR22, 0x0 ;  /* 0x0000000000167882 */ /* 0x000fe20000000000 */
[----:B------:R-:W-:Y:S01]  /*34b0*/  UMOV UR23, 0x8100490 ;  /* 0x0810049000177882 */ /* 0x000fe20000000000 */
[----:B-1----:R-:W-:Y:S02]  /*34c0*/  R2UR UR21, R2 ;  /* 0x00000000021572ca */ /* 0x002fe400000e0000 */
[----:B------:R-:W-:-:S13]  /*34d0*/  CS2R R2, SRZ ;  /* 0x0000000000027805 */ /* 0x000fda000001ff00 */
.L_x_74:
[C---:B------:R-:W-:Y:S02]  /*34e0*/  LEA R0, R8.reuse, UR7, 0x3 ;  /* 0x0000000708007c11 */ /* 0x040fe4000f8e18ff */
[----:B------:R-:W-:Y:S02]  /*34f0*/  SHF.L.U32 R5, R3, 0x1f, RZ ;  /* 0x0000001f03057819 */ /* 0x000fe400000006ff */
[----:B------:R-:W-:Y:S02]  /*3500*/  LEA R4, R8, UR7, 0x4 ;  /* 0x0000000708047c11 */ /* 0x000fe4000f8e20ff */
[----:B------:R-:W1:Y:S02]  /*3510*/  SYNCS.PHASECHK.TRANS64.TRYWAIT P0, [R0+URZ+0x60], R5 ;  /* 0x00006005000075a7 */ /* 0x000e6400080011ff */
[----:B-1-34-:R-:W-:Y:S05]  /*3520*/  @!P0 BRA `(.L_x_67) ;  /* 0x00000038001c8947 */ /* 0x01afea0003800000 */
.L_x_131:
[----:B-1----:R-:W1:Y:S01]  /*3530*/  LDS.128 R4, [R4+0xf0] ;  /* 0x0000f00004047984 */ /* 0x002e620000000c00 */
[----:B------:R-:W-:Y:S02]  /*3540*/  VIADD R0, R0, 0x70 ;  /* 0x0000007000007836 */ /* 0x000fe40000000000 */
[----:B------:R-:W-:Y:S01]  /*3550*/  VIADD R8, R8, 0x1 ;  /* 0x0000000108087836 */ /* 0x000fe20000000000 */
[----:B------:R-:W-:Y:S01]  /*3560*/  @!PT LDS RZ, [RZ] ;  /* 0x00000000fffff984 */ /* 0x000fe20000000800 */
[----:B------:R-:W-:Y:S01]  /*3570*/  @!PT LDS RZ, [RZ] ;  /* 0x00000000fffff984 */ /* 0x000fe20000000800 */
[----:B------:R-:W-:Y:S01]  /*3580*/  @!PT LDS RZ, [RZ] ;  /* 0x00000000fffff984 */ /* 0x000fe20000000800 */
[----:B------:R-:W-:Y:S01]  /*3590*/  @!PT LDS RZ, [RZ] ;  /* 0x00000000fffff984 */ /* 0x000fe20000000800 */
[----:B------:R2:W-:Y:S06]  /*35a0*/  MEMBAR.ALL.CTA ;  /* 0x0000000000007992 */ /* 0x0005ec0000008000 */
[----:B--2---:R-:W2:Y:S01]  /*35b0*/  FENCE.VIEW.ASYNC.S ;  /* 0x00000000000073c6 */ /* 0x004ea20000000000 */
[----:B------:R-:W-:-:S04]  /*35c0*/  PRMT R0, RZ, 0x654, R0 ;  /* 0x00000654ff007816 */ /* 0x000fc80000000000 */
[----:B--2---:R2:W-:Y:S01]  /*35d0*/  SYNCS.ARRIVE.TRANS64.RED.A1T0 RZ, [R0+URZ], RZ ;  /* 0x000000ff00ff79a7 */ /* 0x0045e200081004ff */
[----:B-1----:R-:W-:Y:S01]  /*35e0*/  LOP3.LUT P1, RZ, R6, 0x1, RZ, 0xc0, !PT ;  /* 0x0000000106ff7812 */ /* 0x002fe2000782c0ff */
[----:B--2---:R-:W-:-:S12]  /*35f0*/  BRA.U UP2, `(.L_x_68) ;  /* 0x0000000502087547 */ /* 0x004fd8000b800000 */
[----:B------:R-:W1:Y:S01]  /*3600*/  LDCU UR8, c[0x0][0x38c] ;  /* 0x00007180ff0877ac */ /* 0x000e620008000800 */
[----:B------:R-:W-:Y:S02]  /*3610*/  PLOP3.LUT P2, PT, PT, PT, PT, 0x80, 0x8 ;  /* 0x000000000008781c */ /* 0x000fe40003f4f070 */
[----:B------:R-:W-:Y:S01]  /*3620*/  SHF.L.U32 R5, R9, 0x1f, RZ ;  /* 0x0000001f09057819 */ /* 0x000fe200000006ff */
[----:B------:R-:W-:Y:S02]  /*3630*/  ULEA UR9, UR19, UR7, 0x3 ;  /* 0x0000000713097291 */ /* 0x000fe4000f8e18ff */
[----:B------:R-:W-:Y:S02]  /*3640*/  ULEA UR10, UR19, UR21, 0x5 ;  /* 0x00000015130a7291 */ /* 0x000fe4000f8e28ff */
[----:B-1----:R-:W-:-:S06]  /*3650*/  UISETP.GE.AND UP0, UPT, UR8, 0x1, UPT ;  /* 0x000000010800788c */ /* 0x002fcc000bf06270 */
[----:B------:R-:W-:-:S05]  /*3660*/  PLOP3.LUT P0, PT, PT, PT, UP0, 0x80, 0x8 ;  /* 0x000000000008781c */ /* 0x000fca0003f0f008 */
[----:B------:R-:W-:-:S08]  /*3670*/  @UP0 ULEA UR8, UR18, UR7, 0x3 ;  /* 0x0000000712080291 */ /* 0x000fd0000f8e18ff */
[----:B------:R-:W-:-:S04]  /*3680*/  @P0 SHF.L.U32 R0, R2, 0x1f, RZ ;  /* 0x0000001f02000819 */ /* 0x000fc800000006ff */
[----:B------:R1:W2:Y:S01]  /*3690*/  @P0 SYNCS.PHASECHK.TRANS64.TRYWAIT P2, [UR8], R0 ;  /* 0x00000000ff0005a7 */ /* 0x0002a20008041108 */
[----:B------:R-:W3:Y:S02]  /*36a0*/  SYNCS.PHASECHK.TRANS64.TRYWAIT P0, [UR9+0xa0], R5 ;  /* 0x0000a005ff0075a7 */ /* 0x000ee40008001109 */
[----:B-123--:R-:W-:Y:S05]  /*36b0*/  @!P0 BRA `(.L_x_69) ;  /* 0x0000003400cc8947 */ /* 0x00efea0003800000 */
.L_x_133:
[----:B------:R-:W-:Y:S01]  /*36c0*/  UMOV UR16, UR17 ;  /* 0x0000001100107c82 */ /* 0x000fe20008000000 */
[----:B------:R-:W-:Y:S05]  /*36d0*/  BRA.U !UP0, `(.L_x_70) ;  /* 0x0000000108c07547 */ /* 0x000fea000b800000 */
[----:B------:R-:W-:Y:S02]  /*36e0*/  UIADD3 UR16, UPT, UPT, UR20, UR17, URZ ;  /* 0x0000001114107290 */ /* 0x000fe4000fffe0ff */
[----:B------:R-:W-:Y:S01]  /*36f0*/  UPLOP3.LUT UP3, UPT, UPT, UPT, UPT, 0x40, 0x4 ;  /* 0x000000000004789c */ /* 0x000fe20003f6e870 */
[----:B------:R-:W-:Y:S01]  /*3700*/  UMOV UR15, UR6 ;  /* 0x00000006000f7c82 */ /* 0x000fe20008000000 */
[----:B------:R-:W-:-:S09]  /*3710*/  UMOV UR46, UR18 ;  /* 0x00000012002e7c82 */ /* 0x000fd20008000000 */
.L_x_73:
[----:B--2---:R-:W-:Y:S01]  /*3720*/  ULEA UR8, UR46, UR7, 0x3 ;  /* 0x000000072e087291 */ /* 0x004fe2000f8e18ff */
[----:B---3--:R-:W-:Y:S11]  /*3730*/  @P2 BRA `(.L_x_71) ;  /* 0x00000000000c2947 */ /* 0x008ff60003800000 */
[----:B-1----:R-:W-:Y:S04]  /*3740*/  SHF.L.U32 R5, R2, 0x1f, RZ ;  /* 0x0000001f02057819 */ /* 0x002fe800000006ff */
[----:B------:R-:W1:Y:S02]  /*3750*/  SYNCS.PHASECHK.TRANS64.TRYWAIT P0, [UR8], R5 ;  /* 0x00000005ff0075a7 */ /* 0x000e640008001108 */
[----:B-1----:R-:W-:Y:S05]  /*3760*/  @!P0 BRA `(.L_x_72) ;  /* 0x0000003400b88947 */ /* 0x002fea0003800000 */
.L_x_71:
[----:B------:R-:W-:Y:S01]  /*3770*/  UISETP.NE.AND UP0, UPT, UR15, 0x1, UPT ;  /* 0x000000010f00788c */ /* 0x000fe2000bf05270 */
[----:B------:R-:W-:Y:S01]  /*3780*/  PLOP3.LUT P2, PT, PT, PT, PT, 0x80, 0x8 ;  /* 0x000000000008781c */ /* 0x000fe20003f4f070 */
[----:B------:R-:W-:Y:S02]  /*3790*/  UIADD3 UR18, UPT, UPT, UR46, 0x1, URZ ;  /* 0x000000012e127890 */ /* 0x000fe4000fffe0ff */
[----:B------:R-:W-:Y:S02]  /*37a0*/  ULEA UR32, UR46, UR14, 0x8 ;  /* 0x0000000e2e207291 */ /* 0x000fe4000f8e40ff */
[----:B------:R-:W-:Y:S01]  /*37b0*/  UISETP.NE.AND UP1, UPT, UR18, 0x4, UPT ;  /* 0x000000041200788c */ /* 0x000fe2000bf25270 */
[----:B------:R-:W-:Y:S01]  /*37c0*/  PLOP3.LUT P0, PT, PT, PT, UP0, 0x80, 0x8 ;  /* 0x000000000008781c */ /* 0x000fe20003f0f008 */
[----:B------:R-:W-:Y:S02]  /*37d0*/  UIADD3 UR44, UPT, UPT, UR32, 0x2, URZ ;  /* 0x00000002202c7890 */ /* 0x000fe4000fffe0ff */
[----:B------:R-:W-:Y:S02]  /*37e0*/  USEL UR31, URZ, 0x1, UP1 ;  /* 0x00000001ff1f7887 */ /* 0x000fe40008800000 */
[----:B------:R-:W-:Y:S02]  /*37f0*/  USEL UR18, UR18, URZ, UP1 ;  /* 0x000000ff12127287 */ /* 0x000fe40008800000 */
[----:B------:R-:W-:Y:S02]  /*3800*/  UIADD3 UR40, UPT, UPT, UR32, 0x4, URZ ;  /* 0x0000000420287890 */ /* 0x000fe4000fffe0ff */
[----:B------:R-:W-:Y:S01]  /*3810*/  @UP0 ULEA UR30, UR18, UR7, 0x3 ;  /* 0x00000007121e0291 */ /* 0x000fe2000f8e18ff */
[----:B------:R-:W-:Y:S01]  /*3820*/  LOP3.LUT R2, R2, UR31, RZ, 0x3c, !PT ;  /* 0x0000001f02027c12 */ /* 0x000fe2000f8e3cff */
[----:B------:R-:W-:Y:S02]  /*3830*/  UIADD3 UR36, UPT, UPT, UR32, 0x6, URZ ;  /* 0x0000000620247890 */ /* 0x000fe4000fffe0ff */
[----:B------:R-:W-:Y:S01]  /*3840*/  UIADD3 UR8, UPT, UPT, UR8, 0x20, URZ ;  /* 0x0000002008087890 */ /* 0x000fe2000fffe0ff */
[----:B-1----:R-:W-:Y:S01]  /*3850*/  @P0 SHF.L.U32 R0, R2, 0x1f, RZ ;  /* 0x0000001f02000819 */ /* 0x002fe200000006ff */
[----:B------:R-:W-:Y:S02]  /*3860*/  UIADD3 UR17, UPT, UPT, UR17, 0x1, URZ ;  /* 0x0000000111117890 */ /* 0x000fe4000fffe0ff */
[----:B------:R-:W-:Y:S01]  /*3870*/  UIADD3 UR15, UPT, UPT, UR15, -0x1, URZ ;  /* 0xffffffff0f0f7890 */ /* 0x000fe2000fffe0ff */
[----:B------:R2:W3:Y:S01]  /*3880*/  @P0 SYNCS.PHASECHK.TRANS64.TRYWAIT P2, [UR30], R0 ;  /* 0x00000000ff0005a7 */ /* 0x0004e2000804111e */
[----:B------:R-:W-:Y:S02]  /*3890*/  ULEA UR30, UR46, UR13, 0x9 ;  /* 0x0000000d2e1e7291 */ /* 0x000fe4000f8e48ff */
[----:B------:R-:W-:Y:S02]  /*38a0*/  UISETP.NE.AND UP0, UPT, UR17, UR16, UPT ;  /* 0x000000101100728c */ /* 0x000fe4000bf05270 */
[----:B------:R-:W-:Y:S02]  /*38b0*/  UIADD3 UR42, UPT, UPT, UR30, 0x2, URZ ;  /* 0x000000021e2a7890 */ /* 0x000fe4000fffe0ff */
[----:B------:R-:W-:Y:S02]  /*38c0*/  UIADD3 UR38, UPT, UPT, UR30, 0x4, URZ ;  /* 0x000000041e267890 */ /* 0x000fe4000fffe0ff */
[----:B------:R-:W-:Y:S01]  /*38d0*/  UIADD3 UR34, UPT, UPT, UR30, 0x6, URZ ;  /* 0x000000061e227890 */ /* 0x000fe2000fffe0ff */
[----:B------:R-:W-:Y:S01]  /*38e0*/  UMOV UR33, 0x40004040 ;  /* 0x4000404000217882 */ /* 0x000fe20000000000 */
[----:B------:R-:W-:Y:S01]  /*38f0*/  UMOV UR31, 0x40004040 ;  /* 0x40004040001f7882 */ /* 0x000fe20000000000 */
[----:B------:R-:W-:Y:S01]  /*3900*/  UMOV UR45, 0x40004040 ;  /* 0x40004040002d7882 */ /* 0x000fe20000000000 */
[----:B------:R2:W-:Y:S01]  /*3910*/  UTCQMMA.2CTA gdesc[UR30], gdesc[UR32], tmem[UR10], tmem[UR28], idesc[UR29], UP3 ;  /* 0x00ff1c201e0075ea */ /* 0x0005e20009a0030a */
[----:B------:R-:W-:Y:S01]  /*3920*/  UPLOP3.LUT UP3, UPT, UPT, UPT, UPT, 0x80, 0x8 ;  /* 0x000000000008789c */ /* 0x000fe20003f6f070 */
[----:B------:R-:W-:Y:S01]  /*3930*/  UMOV UR43, 0x40004040 ;  /* 0x40004040002b7882 */ /* 0x000fe20000000000 */
[----:B------:R-:W-:Y:S01]  /*3940*/  UMOV UR41, 0x40004040 ;  /* 0x4000404000297882 */ /* 0x000fe20000000000 */
[----:B------:R2:W-:Y:S01]  /*3950*/  UTCQMMA.2CTA gdesc[UR42], gdesc[UR44], tmem[UR10], tmem[UR26], idesc[UR27], UPT ;  /* 0x00ff1a2c2a0075ea */ /* 0x0005e2000ba0030a */
[----:B------:R-:W-:Y:S01]  /*3960*/  UMOV UR39, 0x40004040 ;  /* 0x4000404000277882 */ /* 0x000fe20000000000 */
[----:B------:R-:W-:Y:S01]  /*3970*/  UMOV UR37, 0x40004040 ;  /* 0x4000404000257882 */ /* 0x000fe20000000000 */
[----:B------:R-:W-:Y:S01]  /*3980*/  UMOV UR35, 0x40004040 ;  /* 0x4000404000237882 */ /* 0x000fe20000000000 */
[----:B------:R2:W-:Y:S01]  /*3990*/  UTCQMMA.2CTA gdesc[UR38], gdesc[UR40], tmem[UR10], tmem[UR24], idesc[UR25], UPT ;  /* 0x00ff1828260075ea */ /* 0x0005e2000ba0030a */
[----:B------:R2:W-:Y:S01]  /*39a0*/  UTCQMMA.2CTA gdesc[UR34], gdesc[UR36], tmem[UR10], tmem[UR22], idesc[UR23], UPT ;  /* 0x00ff1624220075ea */ /* 0x0005e2000ba0030a */
[----:B------:R2:W-:Y:S01]  /*39b0*/  UTCBAR.2CTA.MULTICAST [UR8], URZ, UR12 ;  /* 0x000000ff080073e9 */ /* 0x0005e2000820080c */
[----:B------:R-:W-:Y:S01]  /*39c0*/  UMOV UR46, UR18 ;  /* 0x00000012002e7c82 */ /* 0x000fe20008000000 */
[----:B------:R-:W-:Y:S05]  /*39d0*/  BRA.U UP0, `(.L_x_73) ;  /* 0xfffffffd00507547 */ /* 0x000fea000b83ffff */
.L_x_70:
[----:B------:R-:W-:Y:S01]  /*39e0*/  UIADD3 UR9, UPT, UPT, UR9, 0x80, URZ ;  /* 0x0000008009097890 */ /* 0x000fe2000fffe0ff */
[----:B------:R-:W-:-:S08]  /*39f0*/  UMOV UR17, UR16 ;  /* 0x0000001000117c82 */ /* 0x000fd00008000000 */
[----:B------:R4:W-:Y:S01]  /*3a00*/  UTCBAR.2CTA.MULTICAST [UR9], URZ, UR11 ;  /* 0x000000ff090073e9 */ /* 0x0009e2000820080b */
[----:B------:R-:W-:Y:S02]  /*3a10*/  NOP ;  /* 0x0000000000007918 */ /* 0x000fe40000000000 */
.L_x_68:
[----:B------:R-:W-:Y:S01]  /*3a20*/  UIADD3 UR19, UPT, UPT, UR19, 0x1, URZ ;  /* 0x0000000113137890 */ /* 0x000fe2000fffe0ff */
[----:B------:R-:W-:-:S03]  /*3a30*/  ISETP.NE.AND P0, PT, R8, 0x2, PT ;  /* 0x000000020800780c */ /* 0x000fc60003f05270 */
[----:B------:R-:W-:Y:S01]  /*3a40*/  UISETP.NE.AND UP0, UPT, UR19, 0x4, UPT ;  /* 0x000000041300788c */ /* 0x000fe2000bf05270 */
[----:B-12---:R-:W-:Y:S02]  /*3a50*/  SEL R0, RZ, 0x1, P0 ;  /* 0x00000001ff007807 */ /* 0x006fe40000000000 */
[----:B------:R-:W-:Y:S01]  /*3a60*/  SEL R8, R8, RZ, P0 ;  /* 0x000000ff08087207 */ /* 0x000fe20000000000 */
[----:B------:R-:W-:Y:S01]  /*3a70*/  USEL UR8, URZ, 0x1, UP0 ;  /* 0x00000001ff087887 */ /* 0x000fe20008000000 */
[----:B------:R-:W-:Y:S01]  /*3a80*/  LOP3.LUT R3, R3, R0, RZ, 0x3c, !PT ;  /* 0x0000000003037212 */ /* 0x000fe200078e3cff */
[----:B------:R-:W-:-:S04]  /*3a90*/  USEL UR19, UR19, URZ, UP0 ;  /* 0x000000ff13137287 */ /* 0x000fc80008000000 */
[----:B------:R-:W-:Y:S01]  /*3aa0*/  LOP3.LUT R9, R9, UR8, RZ, 0x3c, !PT ;  /* 0x0000000809097c12 */ /* 0x000fe2000f8e3cff */
[----:B------:R-:W-:Y:S07]  /*3ab0*/  @P1 BRA `(.L_x_74) ;  /* 0xfffffff800881947 */ /* 0x000fee000383ffff */
[----:B------:R-:W1:Y:S01]  /*3ac0*/  S2UR UR6, SR_CgaCtaId ;  /* 0x00000000000679c3 */ /* 0x000e620000008800 */
[----:B------:R-:W-:Y:S01]  /*3ad0*/  ELECT P0, URZ, PT ;  /* 0x0000000000ff782f */ /* 0x000fe20003800000 */
[----:B------:R-:W-:Y:S01]  /*3ae0*/  HFMA2 R0, -RZ, RZ, 0, 5.9604644775390625e-08 ;  /* 0x00000001ff007431 */ /* 0x000fe200000001ff */
[----:B------:R-:W-:-:S05]  /*3af0*/  UMOV UR8, 0x40 ;  /* 0x0000004000087882 */ /* 0x000fca0000000000 */
[----:B------:R-:W-:Y:S01]  /*3b00*/  UVIRTCOUNT.DEALLOC.SMPOOL 0x80 ;  /* 0x000000800000784c */ /* 0x000fe20000000000 */
[----:B------:R-:W-:Y:S02]  /*3b10*/  UISETP.NE.AND UP0, UPT, UR5, URZ, UPT ;  /* 0x000000ff0500728c */ /* 0x000fe4000bf05270 */
[----:B-1----:R-:W-:-:S09]  /*3b20*/  ULEA UR6, UR6, UR8, 0x18 ;  /* 0x0000000806067291 */ /* 0x002fd2000f8ec0ff */
[----:B------:R1:W-:Y:S01]  /*3b30*/  @P0 STS.U8 [UR6+0x1c], R0 ;  /* 0x00001c00ff000988 */ /* 0x0003e20008000006 */
[----:B------:R-:W-:Y:S05]  /*3b40*/  BRA.U UP0, `(.L_x_75) ;  /* 0x0000000100a07547 */ /* 0x000fea000b800000 */
[----:B------:R-:W-:Y:S01]  /*3b50*/  UIADD3 UR5, UPT, UPT, UR7, 0xa0, URZ ;  /* 0x000000a007057890 */ /* 0x000fe2000fffe0ff */
[----:B------:R-:W-:-:S03]  /*3b60*/  SHF.L.U32 R3, R9, 0x1f, RZ ;  /* 0x0000001f09037819 */ /* 0x000fc600000006ff */
[----:B------:R-:W-:-:S09]  /*3b70*/  ULEA UR8, UR19, UR5, 0x3 ;  /* 0x0000000513087291 */ /* 0x000fd2000f8e18ff */
[----:B------:R-:W2:Y:S02]  /*3b80*/  SYNCS.PHASECHK.TRANS64.TRYWAIT P0, [UR8], R3 ;  /* 0x00000003ff0075a7 */ /* 0x000ea40008001108 */
[----:B--2---:R-:W-:Y:S05]  /*3b90*/  @!P0 BRA `(.L_x_76) ;  /* 0x0000003000c48947 */ /* 0x004fea0003800000 */
.L_x_136:
[----:B----4-:R-:W-:-:S04]  /*3ba0*/  UIADD3 UR9, UPT, UPT, UR19, 0x1, URZ ;  /* 0x0000000113097890 */ /* 0x010fc8000fffe0ff */
        /* <DEDUP_REMOVED lines=8> */
.L_x_138:
        /* <DEDUP_REMOVED lines=9> */
.L_x_140:
[----:B------:R-:W-:-:S04]  /*3cc0*/  UIADD3 UR9, UPT, UPT, UR9, 0x1, URZ ;  /* 0x0000000109097890 */ /* 0x000fc8000fffe0ff */
[----:B------:R-:W-:-:S04]  /*3cd0*/  UISETP.NE.AND UP1, UPT, UR9, 0x4, UPT ;  /* 0x000000040900788c */ /* 0x000fc8000bf25270 */
[----:B------:R-:W-:Y:S02]  /*3ce0*/  USEL UR8, URZ, 0x1, UP1 ;  /* 0x00000001ff087887 */ /* 0x000fe40008800000 */
[----:B------:R-:W-:-:S04]  /*3cf0*/  USEL UR9, UR9, URZ, UP1 ;  /* 0x000000ff09097287 */ /* 0x000fc80008800000 */
[----:B------:R-:W-:Y:S01]  /*3d00*/  ULEA UR9, UR9, UR5, 0x3 ;  /* 0x0000000509097291 */ /* 0x000fe2000f8e18ff */
[----:B-1----:R-:W-:-:S04]  /*3d10*/  LOP3.LUT R3, R2, UR8, RZ, 0x3c, !PT ;  /* 0x0000000802037c12 */ /* 0x002fc8000f8e3cff */
[----:B------:R-:W-:Y:S01]  /*3d20*/  SHF.L.U32 R3, R3, 0x1f, RZ ;  /* 0x0000001f03037819 */ /* 0x000fe200000006ff */
[----:B------:R-:W-:-:S04]  /*3d30*/  IMAD.U32 R0, RZ, RZ, UR9 ;  /* 0x00000009ff007e24 */ /* 0x000fc8000f8e00ff */
[----:B------:R1:W2:Y:S03]  /*3d40*/  SYNCS.PHASECHK.TRANS64.TRYWAIT P0, [R0+URZ], R3 ;  /* 0x00000003000075a7 */ /* 0x0002a600080011ff */
[----:B--2---:R-:W-:Y:S05]  /*3d50*/  @!P0 NANOSLEEP.SYNCS 0x989680 ;  /* 0x009896800000895d */ /* 0x004fea0003900000 */
[----:B------:R-:W2:Y:S02]  /*3d60*/  @!P0 SYNCS.PHASECHK.TRANS64 P0, [R0+URZ], R3 ;  /* 0x00000003000085a7 */ /* 0x000ea400080010ff */
[----:B--2---:R-:W-:Y:S05]  /*3d70*/  @P0 BRA `(.L_x_79) ;  /* 0x0000000000200947 */ /* 0x004fea0003800000 */
.L_x_80:
[----:B--2---:R2:W4:Y:S02]  /*3d80*/  SYNCS.PHASECHK.TRANS64.TRYWAIT P0, [R0+URZ], R3 ;  /* 0x00000003000075a7 */ /* 0x00452400080011ff */
[----:B----4-:R-:W-:Y:S05]  /*3d90*/  @!P0 NANOSLEEP.SYNCS 0x989680 ;  /* 0x009896800000895d */ /* 0x010fea0003900000 */
[----:B------:R-:W4:Y:S02]  /*3da0*/  @!P0 SYNCS.PHASECHK.TRANS64 P0, [R0+URZ], R3 ;  /* 0x00000003000085a7 */ /* 0x000f2400080010ff */
[----:B----4-:R-:W-:Y:S05]  /*3db0*/  @!P0 BRA `(.L_x_80) ;  /* 0xfffffffc00f08947 */ /* 0x010fea000383ffff */
[----:B------:R-:W-:Y:S05]  /*3dc0*/  BRA `(.L_x_79) ;  /* 0x00000000000c7947 */ /* 0x000fea0003800000 */
.L_x_75:
[----:B------:R-:W-:-:S04]  /*3dd0*/  UIADD3 UR5, UPT, UPT, UR7, 0xe0, URZ ;  /* 0x000000e007057890 */ /* 0x000fc8000fffe0ff */
[----:B------:R-:W-:-:S09]  /*3de0*/  UPRMT UR5, UR4, 0x654, UR5 ;  /* 0x0000065404057896 */ /* 0x000fd20008000005 */
[----:B------:R-:W-:Y:S03]  /*3df0*/  SYNCS.ARRIVE.TRANS64.RED.A1T0 RZ, [UR5], RZ ;  /* 0x000000ffffff79a7 */ /* 0x000fe60008100405 */
.L_x_79:
[----:B-12---:R-:W-:Y:S01]  /*3e00*/  SHF.L.U32 R3, RZ, 0x1f, RZ ;  /* 0x0000001fff037819 */ /* 0x006fe200000006ff */
[----:B------:R-:W-:Y:S01]  /*3e10*/  UIADD3 UR5, UPT, UPT, UR7, 0xe0, URZ ;  /* 0x000000e007057890 */ /* 0x000fe2000fffe0ff */
[----:B------:R-:W-:Y:S02]  /*3e20*/  PLOP3.LUT P0, PT, PT, PT, UP0, 0x80, 0x8 ;  /* 0x000000000008781c */ /* 0x000fe40003f0f008 */
[----:B------:R-:W1:Y:S02]  /*3e30*/  SYNCS.PHASECHK.TRANS64.TRYWAIT P1, [UR7+0xe0], R3 ;  /* 0x0000e003ff0075a7 */ /* 0x000e640008021107 */
[----:B-1----:R-:W-:Y:S09]  /*3e40*/  @!P1 BRA `(.L_x_81) ;  /* 0x0000003000609947 */ /* 0x002ff20003800000 */
.L_x_142:
[----:B------:R-:W-:Y:S01]  /*3e50*/  @!UP0 UPRMT UR5, UR4, 0x654, UR5 ;  /* 0x0000065404058896 */ /* 0x000fe20008000005 */
[----:B------:R-:W-:Y:S02]  /*3e60*/  UMOV UR8, 0xffff ;  /* 0x0000ffff00087882 */ /* 0x000fe40000000000 */
[----:B------:R-:W-:-:S06]  /*3e70*/  UMOV UR4, 0x1 ;  /* 0x0000000100047882 */ /* 0x000fcc0000000000 */
[----:B------:R-:W-:Y:S01]  /*3e80*/  @!P0 SYNCS.ARRIVE.TRANS64.RED.A1T0 RZ, [UR5], RZ ;  /* 0x000000ffffff89a7 */ /* 0x000fe20008100405 */
[----:B------:R-:W-:Y:S01]  /*3e90*/  NOP ;  /* 0x0000000000007918 */ /* 0x000fe20000000000 */
[----:B-1----:R-:W1:Y:S01]  /*3ea0*/  LDS R0, [UR6+0x14] ;  /* 0x00001406ff007984 */ /* 0x002e620008000800 */
[----:B------:R-:W-:-:S04]  /*3eb0*/  ULOP3.LUT UR5, UR21, 0xffff, URZ, 0xc0, !UPT ;  /* 0x0000ffff15057892 */ /* 0x000fc8000f8ec0ff */
[----:B------:R-:W-:-:S04]  /*3ec0*/  USHF.R.U32.HI UR5, URZ, 0x5, UR5 ;  /* 0x00000005ff057899 */ /* 0x000fc80008011605 */
[----:B------:R-:W-:Y:S02]  /*3ed0*/  USHF.L.U32 UR8, UR8, UR5, URZ ;  /* 0x0000000508087299 */ /* 0x000fe400080006ff */
[----:B------:R-:W-:-:S04]  /*3ee0*/  USHF.L.U32 UR4, UR4, UR5, URZ ;  /* 0x0000000504047299 */ /* 0x000fc800080006ff */
[----:B-1----:R-:W-:-:S04]  /*3ef0*/  LOP3.LUT R0, R0, UR8, RZ, 0xc0, !PT ;  /* 0x0000000800007c12 */ /* 0x002fc8000f8ec0ff */
[----:B------:R-:W-:-:S13]  /*3f00*/  ISETP.NE.AND P0, PT, R0, UR8, PT ;  /* 0x0000000800007c0c */ /* 0x000fda000bf05270 */
[----:B------:R-:W-:Y:S05]  /*3f10*/  @P0 BRA `(.L_x_82) ;  /* 0x0000000000580947 */ /* 0x000fea0003800000 */
[----:B------:R-:W1:Y:S02]  /*3f20*/  LDS R0, [UR6+0x18] ;  /* 0x00001806ff007984 */ /* 0x000e640008000800 */
[----:B-1----:R-:W-:-:S04]  /*3f30*/  LOP3.LUT R0, R0, UR4, RZ, 0xc0, !PT ;  /* 0x0000000400007c12 */ /* 0x002fc8000f8ec0ff */
[----:B------:R-:W-:-:S13]  /*3f40*/  ISETP.NE.AND P0, PT, R0, UR4, PT ;  /* 0x0000000400007c0c */ /* 0x000fda000bf05270 */
[----:B------:R-:W-:Y:S05]  /*3f50*/  @P0 BRA `(.L_x_83) ;  /* 0x00000000003c0947 */ /* 0x000fea0003800000 */
[----:B------:R-:W1:Y:S01]  /*3f60*/  S2R R2, SR_LANEID ;  /* 0x0000000000027919 */ /* 0x000e620000000000 */
[----:B------:R-:W-:Y:S01]  /*3f70*/  ULOP3.LUT UR8, URZ, UR8, URZ, 0x33, !UPT ;  /* 0x00000008ff087292 */ /* 0x000fe2000f8e33ff */
[----:B------:R-:W-:Y:S01]  /*3f80*/  LOP3.LUT R4, RZ, UR4, RZ, 0x33, !PT ;  /* 0x00000004ff047c12 */ /* 0x000fe2000f8e33ff */
[----:B------:R-:W-:Y:S02]  /*3f90*/  VOTEU.ANY UR7, UPT, PT ;  /* 0x0000000000077886 */ /* 0x000fe400038e0100 */
[----:B------:R-:W-:Y:S01]  /*3fa0*/  UFLO.U32 UR7, UR7 ;  /* 0x00000007000772bd */ /* 0x000fe200080e0000 */
[----:B------:R-:W2:Y:S01]  /*3fb0*/  REDUX UR4, R4 ;  /* 0x00000000040473c4 */ /* 0x000ea20000000000 */
[----:B------:R-:W-:-:S06]  /*3fc0*/  IMAD.U32 R0, RZ, RZ, UR8 ;  /* 0x00000008ff007e24 */ /* 0x000fcc000f8e00ff */
[----:B------:R1:W-:Y:S01]  /*3fd0*/  UTCATOMSWS.AND URZ, UR8 ;  /* 0x0000000800ff79e3 */ /* 0x0003e20008000000 */
[----:B------:R-:W3:Y:S01]  /*3fe0*/  REDUX UR5, R0 ;  /* 0x00000000000573c4 */ /* 0x000ee20000000000 */
[----:B-1----:R-:W-:Y:S01]  /*3ff0*/  ISETP.EQ.U32.AND P0, PT, R2, UR7, PT ;  /* 0x0000000702007c0c */ /* 0x002fe2000bf02070 */
[----:B--2---:R-:W-:Y:S01]  /*4000*/  IMAD.U32 R2, RZ, RZ, UR4 ;  /* 0x00000004ff027e24 */ /* 0x004fe2000f8e00ff */
[----:B---3--:R-:W-:-:S11]  /*4010*/  MOV R3, UR5 ;  /* 0x0000000500037c02 */ /* 0x008fd60008000f00 */
[----:B------:R1:W-:Y:S04]  /*4020*/  @P0 ATOMS.AND RZ, [UR6+0x14], R3 ;  /* 0x00001403ffff098c */ /* 0x0003e8000a800006 */
[----:B------:R1:W-:Y:S01]  /*4030*/  @P0 ATOMS.AND RZ, [UR6+0x18], R2 ;  /* 0x00001802ffff098c */ /* 0x0003e2000a800006 */
[----:B------:R-:W-:Y:S05]  /*4040*/  BRA `(.L_x_84) ;  /* 0x0000000000147947 */ /* 0x000fea0003800000 */
.L_x_83:
[----:B------:R-:W-:Y:S02]  /*4050*/  MOV R2, 0x4070 ;  /* 0x0000407000027802 */ /* 0x000fe40000000f00 */
[----:B---345:R-:W-:Y:S05]  /*4060*/  CALL.REL.NOINC `($__internal_0_$__cuda_sm10x_tcgen05_guardrail_trap_col_being_dealloced_not_returned_by_alloc) ;  /* 0x0000003000747944 */ /* 0x038fea0003c00000 */
[----:B------:R-:W-:Y:S05]  /*4070*/  BRA `(.L_x_84) ;  /* 0x0000000000087947 */ /* 0x000fea0003800000 */
.L_x_82:
[----:B------:R-:W-:Y:S02]  /*4080*/  MOV R2, 0x40a0 ;  /* 0x000040a000027802 */ /* 0x000fe40000000f00 */
[----:B---345:R-:W-:Y:S05]  /*4090*/  CALL.REL.NOINC `($__internal_2_$__cuda_sm10x_tcgen05_guardrail_trap_unallocated_columns_being_dealloced) ;  /* 0x0000003000807944 */ /* 0x038fea0003c00000 */
.L_x_84:
[----:B------:R-:W-:Y:S01]  /*40a0*/  NOP ;  /* 0x0000000000007918 */ /* 0x000fe20000000000 */
[----:B----4-:R-:W-:Y:S05]  /*40b0*/  EXIT ;  /* 0x000000000000794d */ /* 0x010fea0003800000 */
.L_x_55:
[----:B------:R-:W-:-:S09]  /*40c0*/  UISETP.NE.OR UP5, UPT, UR10, 0x3, !UP5 ;  /* 0x000000030a00788c */ /* 0x000fd2000efa5670 */
[----:B------:R-:W-:Y:S05]  /*40d0*/  BRA.U UP5, `(.L_x_85) ;  /* 0x0000000905c87547 */ /* 0x000fea000b800000 */
[----:B------:R-:W1:Y:S01]  /*40e0*/  LDC R0, c[0x0][0xb30] ;  /* 0x0002cc00ff007b82 */ /* 0x000e620000000800 */
[----:B------:R-:W2:Y:S01]  /*40f0*/  LDCU.64 UR8, c[0x0][0x888] ;  /* 0x00011100ff0877ac */ /* 0x000ea20008000a00 */
[----:B------:R-:W-:Y:S01]  /*4100*/  IMAD.MOV.U32 R30, RZ, RZ, 0x1 ;  /* 0x00000001ff1e7424 */ /* 0x000fe200078e00ff */
[----:B------:R-:W-:Y:S01]  /*4110*/  CS2R R28, SRZ ;  /* 0x00000000001c7805 */ /* 0x000fe2000001ff00 */
[----:B------:R-:W-:Y:S01]  /*4120*/  IMAD.MOV.U32 R25, RZ, RZ, 0x1000 ;  /* 0x00001000ff197424 */ /* 0x000fe200078e00ff */
[----:B------:R-:W3:Y:S03]  /*4130*/  LDCU.64 UR4, c[0x0][0x890] ;  /* 0x00011200ff0477ac */ /* 0x000ee60008000a00 */
[----:B------:R-:W4:Y:S01]  /*4140*/  LDC R19, c[0x0][0x370] ;  /* 0x0000dc00ff137b82 */ /* 0x000f220000000800 */
[----:B------:R-:W-:Y:S01]  /*4150*/  UMOV UR6, 0x400 ;  /* 0x0000040000067882 */ /* 0x000fe20000000000 */
[----:B------:R-:W-:-:S02]  /*4160*/  UPLOP3.LUT UP1, UPT, UPT, UPT, UPT, 0x40, 0x4 ;  /* 0x000000000004789c */ /* 0x000fc40003f2e870 */
[----:B------:R-:W-:-:S04]  /*4170*/  ULEA UR6, UR37, UR6, 0x18 ;  /* 0x0000000625067291 */ /* 0x000fc8000f8ec0ff */
[----:B------:R-:W4:Y:S01]  /*4180*/  LDC R2, c[0x0][0xb0c] ;  /* 0x0002c300ff027b82 */ /* 0x000f220000000800 */
[----:B--2---:R-:W-:Y:S02]  /*4190*/  UISETP.NE.U32.AND UP2, UPT, UR8, URZ, UPT ;  /* 0x000000ff0800728c */ /* 0x004fe4000bf45070 */
[----:B------:R-:W-:Y:S02]  /*41a0*/  UIADD3 UR8, UPT, UPT, UR6, 0x40, URZ ;  /* 0x0000004006087890 */ /* 0x000fe4000fffe0ff */
[----:B---3--:R-:W-:-:S03]  /*41b0*/  UISETP.NE.U32.AND UP3, UPT, UR4, URZ, UPT ;  /* 0x000000ff0400728c */ /* 0x008fc6000bf65070 */
[----:B------:R-:W2:Y:S01]  /*41c0*/  LDC R18, c[0x0][0xb20] ;  /* 0x0002c800ff127b82 */ /* 0x000ea20000000800 */
[----:B-1----:R-:W-:Y:S01]  /*41d0*/  ISETP.NE.AND P1, PT, R0, 0x1, PT ;  /* 0x000000010000780c */ /* 0x002fe20003f25270 */
[----:B------:R-:W-:Y:S02]  /*41e0*/  UISETP.NE.AND.EX UP2, UPT, UR9, URZ, UPT, UP2 ;  /* 0x000000ff0900728c */ /* 0x000fe4000bf45320 */
[----:B------:R-:W-:Y:S02]  /*41f0*/  UPRMT UR37, UR37, 0x654, UR8 ;  /* 0x0000065425257896 */ /* 0x000fe40008000008 */
[----:B------:R-:W-:Y:S02]  /*4200*/  UISETP.NE.AND.EX UP3, UPT, UR5, URZ, UPT, UP3 ;  /* 0x000000ff0500728c */ /* 0x000fe4000bf65330 */
[----:B------:R-:W1:Y:S08]  /*4210*/  LDC.64 R32, c[0x0][0x348] ;  /* 0x0000d200ff207b82 */ /* 0x000e700000000a00 */
[----:B------:R-:W3:Y:S08]  /*4220*/  LDC.64 R16, c[0x0][0xb10] ;  /* 0x0002c400ff107b82 */ /* 0x000ef00000000a00 */
[----:B------:R-:W1:Y:S08]  /*4230*/  LDC.64 R6, c[0x0][0xb18] ;  /* 0x0002c600ff067b82 */ /* 0x000e700000000a00 */
[----:B------:R-:W1:Y:S08]  /*4240*/  LDC.64 R4, c[0x0][0xb28] ;  /* 0x0002ca00ff047b82 */ /* 0x000e700000000a00 */
[----:B--2-4-:R-:W1:Y:S02]  /*4250*/  LDC R24, c[0x0][0x374] ;  /* 0x0000dd00ff187b82 */ /* 0x014e640000000800 */
.L_x_93:
[C---:B------:R-:W-:Y:S02]  /*4260*/  LEA R0, R29.reuse, UR6, 0x3 ;  /* 0x000000061d007c11 */ /* 0x040fe4000f8e18ff */
[----:B------:R-:W-:Y:S02]  /*4270*/  SHF.L.U32 R3, R28, 0x1f, RZ ;  /* 0x0000001f1c037819 */ /* 0x000fe400000006ff */
[----:B------:R-:W-:Y:S02]  /*4280*/  LEA R20, R29, UR6, 0x4 ;  /* 0x000000061d147c11 */ /* 0x000fe4000f8e20ff */
[----:B--2---:R-:W2:Y:S02]  /*4290*/  SYNCS.PHASECHK.TRANS64.TRYWAIT P0, [R0+URZ+0x60], R3 ;  /* 0x00006003000075a7 */ /* 0x004ea400080011ff */
[----:B--2---:R-:W-:Y:S05]  /*42a0*/  @!P0 BRA `(.L_x_86) ;  /* 0x0000002c00608947 */ /* 0x004fea0003800000 */
.L_x_143:
[----:B------:R-:W-:Y:S01]  /*42b0*/  ISETP.GE.AND P0, PT, R40, 0x1, PT ;  /* 0x000000012800780c */ /* 0x000fe20003f06270 */
[----:B------:R-:W4:Y:S01]  /*42c0*/  LDS.128 R20, [R20+0xf0] ;  /* 0x0000f00014147984 */ /* 0x000f220000000c00 */
[----:B------:R-:W-:Y:S01]  /*42d0*/  ISETP.NE.U32.AND P4, PT, RZ, UR4, PT ;  /* 0x00000004ff007c0c */ /* 0x000fe2000bf85070 */
[----:B--2---:R-:W-:Y:S01]  /*42e0*/  VIADD R0, R0, 0x70 ;  /* 0x0000007000007836 */ /* 0x004fe20000000000 */
[----:B------:R-:W-:Y:S02]  /*42f0*/  SHF.L.U32 R26, R30, 0x1f, RZ ;  /* 0x0000001f1e1a7819 */ /* 0x000fe400000006ff */
[----:B------:R-:W-:Y:S02]  /*4300*/  ISETP.NE.AND.EX P4, PT, RZ, UR5, PT, P4 ;  /* 0x00000005ff007c0c */ /* 0x000fe4000bf85340 */
[----:B------:R-:W-:Y:S01]  /*4310*/  PRMT R0, RZ, 0x654, R0 ;  /* 0x00000654ff007816 */ /* 0x000fe20000000000 */
[----:B------:R-:W-:Y:S01]  /*4320*/  @!PT LDS RZ, [RZ] ;  /* 0x00000000fffff984 */ /* 0x000fe20000000800 */
[----:B------:R-:W-:Y:S01]  /*4330*/  @!PT LDS RZ, [RZ] ;  /* 0x00000000fffff984 */ /* 0x000fe20000000800 */
[----:B------:R-:W-:Y:S01]  /*4340*/  @!PT LDS RZ, [RZ] ;  /* 0x00000000fffff984 */ /* 0x000fe20000000800 */
[----:B------:R-:W-:Y:S01]  /*4350*/  @!PT LDS RZ, [RZ] ;  /* 0x00000000fffff984 */ /* 0x000fe20000000800 */
[----:B------:R2:W-:Y:S06]  /*4360*/  MEMBAR.ALL.CTA ;  /* 0x0000000000007992 */ /* 0x0005ec0000008000 */
[----:B--2---:R-:W2:Y:S02]  /*4370*/  FENCE.VIEW.ASYNC.S ;  /* 0x00000000000073c6 */ /* 0x004ea40000000000 */
[----:B--2---:R2:W-:Y:S01]  /*4380*/  SYNCS.ARRIVE.TRANS64.RED.A1T0 RZ, [R0+URZ], RZ ;  /* 0x000000ff00ff79a7 */ /* 0x0045e200081004ff */
[----:B----4-:R-:W-:Y:S11]  /*4390*/  LOP3.LUT P3, RZ, R22, 0x1, RZ, 0xc0, !PT ;  /* 0x0000000116ff7812 */ /* 0x010ff6000786c0ff */
[----:B------:R-:W-:Y:S02]  /*43a0*/  @!UPT UIADD3 URZ, UPT, UPT, URZ, URZ, URZ ;  /* 0x000000fffffff290 */ /* 0x000fe4000fffe0ff */
[----:B------:R-:W-:Y:S02]  /*43b0*/  @P3 MOV R13, R20 ;  /* 0x00000014000d3202 */ /* 0x000fe40000000f00 */
[----:B------:R-:W-:Y:S01]  /*43c0*/  @P3 LOP3.LUT R8, R21, 0xffff, RZ, 0xc0, !PT ;  /* 0x0000ffff15083812 */ /* 0x000fe200078ec0ff */
[----:B--2---:R-:W-:Y:S06]  /*43d0*/  @!P0 BRA `(.L_x_87) ;  /* 0x0000000000a48947 */ /* 0x004fec0003800000 */
[----:B-1----:R-:W-:Y:S01]  /*43e0*/  IMAD.HI.U32 R31, R24, R7, RZ ;  /* 0x00000007181f7227 */ /* 0x002fe200078e00ff */
[----:B------:R-:W-:Y:S02]  /*43f0*/  ISETP.NE.AND P0, PT, R6, 0x1, PT ;  /* 0x000000010600780c */ /* 0x000fe40003f05270 */
[----:B------:R-:W-:Y:S01]  /*4400*/  ISETP.NE.AND P2, PT, R40, 0x1, PT ;  /* 0x000000012800780c */ /* 0x000fe20003f45270 */
[----:B---3--:R-:W-:Y:S01]  /*4410*/  IMAD.HI.U32 R34, R19, R16, RZ ;  /* 0x0000001013227227 */ /* 0x008fe200078e00ff */
[----:B------:R-:W-:Y:S02]  /*4420*/  SHF.R.U32.HI R31, RZ, R18, R31 ;  /* 0x00000012ff1f7219 */ /* 0x000fe4000001161f */
[----:B------:R-:W-:Y:S01]  /*4430*/  ISETP.NE.AND P5, PT, R2, 0x1, PT ;  /* 0x000000010200780c */ /* 0x000fe20003fa5270 */
[----:B------:R-:W-:Y:S01]  /*4440*/  IMAD.HI.U32 R36, R13, R16, RZ ;  /* 0x000000100d247227 */ /* 0x000fe200078e00ff */
[----:B------:R-:W-:Y:S02]  /*4450*/  SHF.R.U32.HI R34, RZ, R17, R34 ;  /* 0x00000011ff227219 */ /* 0x000fe40000011622 */
[----:B------:R-:W-:Y:S01]  /*4460*/  SEL R3, R24, R31, !P0 ;  /* 0x0000001f18037207 */ /* 0x000fe20004000000 */
[C---:B------:R-:W-:Y:S01]  /*4470*/  IMAD.HI.U32 R31, R8.reuse, R7, RZ ;  /* 0x00000007081f7227 */ /* 0x040fe200078e00ff */
[----:B------:R-:W-:Y:S02]  /*4480*/  SEL R11, R19, R34, !P5 ;  /* 0x00000022130b7207 */ /* 0x000fe40006800000 */
[----:B------:R-:W-:Y:S01]  /*4490*/  SHF.R.U32.HI R36, RZ, R17, R36 ;  /* 0x00000011ff247219 */ /* 0x000fe20000011624 */
[----:B------:R-:W-:Y:S01]  /*44a0*/  IMAD.HI.U32 R38, R3, R4, RZ ;  /* 0x0000000403267227 */ /* 0x000fe200078e00ff */
[----:B------:R-:W-:Y:S03]  /*44b0*/  SHF.R.U32.HI R31, RZ, R18, R31 ;  /* 0x00000012ff1f7219 */ /* 0x000fe6000001161f */
[----:B------:R-:W-:Y:S01]  /*44c0*/  IMAD.HI.U32 R34, R11, R4, RZ ;  /* 0x000000040b227227 */ /* 0x000fe200078e00ff */
[----:B------:R-:W-:Y:S02]  /*44d0*/  @P2 SHF.R.U32.HI R3, RZ, R5, R38 ;  /* 0x00000005ff032219 */ /* 0x000fe40000011626 */
[----:B------:R-:W-:Y:S02]  /*44e0*/  SEL R9, R8, R31, !P0 ;  /* 0x0000001f08097207 */ /* 0x000fe40004000000 */
[----:B------:R-:W-:Y:S01]  /*44f0*/  @P2 SHF.R.U32.HI R11, RZ, R5, R34 ;  /* 0x00000005ff0b2219 */ /* 0x000fe20000011622 */
[C---:B------:R-:W-:Y:S01]  /*4500*/  IMAD R10, R40.reuse, R3, RZ ;  /* 0x00000003280a7224 */ /* 0x040fe200078e02ff */
[----:B------:R-:W-:Y:S01]  /*4510*/  SEL R3, R13, R36, !P5 ;  /* 0x000000240d037207 */ /* 0x000fe20006800000 */
[C---:B------:R-:W-:Y:S03]  /*4520*/  IMAD.HI.U32 R14, R9.reuse, R4, RZ ;  /* 0x00000004090e7227 */ /* 0x040fe600078e00ff */
[----:B------:R-:W-:Y:S01]  /*4530*/  ISETP.GE.AND P0, PT, R9, R10, PT ;  /* 0x0000000a0900720c */ /* 0x000fe20003f06270 */
[C---:B------:R-:W-:Y:S01]  /*4540*/  IMAD R12, R40.reuse, R11, RZ ;  /* 0x0000000b280c7224 */ /* 0x040fe200078e02ff */
[-C--:B------:R-:W-:Y:S04]  /*4550*/  SHF.R.U32.HI R14, RZ, R5.reuse, R14 ;  /* 0x00000005ff0e7219 */ /* 0x080fe8000001160e */
[----:B------:R-:W-:Y:S02]  /*4560*/  ISETP.GE.OR P0, PT, R3, R12, P0 ;  /* 0x0000000c0300720c */ /* 0x000fe40000706670 */
[----:B------:R-:W-:Y:S05]  /*4570*/  SEL R15, R9, R14, !P2 ;  /* 0x0000000e090f7207 */ /* 0x000fea0005000000 */
[----:B------:R-:W-:Y:S04]  /*4580*/  IMAD.MOV R14, RZ, RZ, -R15 ;  /* 0x000000ffff0e7224 */ /* 0x000fe800078e0a0f */
[----:B------:R-:W-:Y:S02]  /*4590*/  IMAD R14, R40, R14, R9 ;  /* 0x0000000e280e7224 */ /* 0x000fe400078e0209 */
[C---:B------:R-:W-:Y:S05]  /*45a0*/  @!P0 IMAD.HI.U32 R10, R3.reuse, R4, RZ ;  /* 0x00000004030a8227 */ /* 0x040fea00078e00ff */
[----:B------:R-:W-:Y:S04]  /*45b0*/  @!P0 SHF.R.U32.HI R10, RZ, R5, R10 ;  /* 0x00000005ff0a8219 */ /* 0x000fe8000001160a */
[----:B------:R-:W-:Y:S01]  /*45c0*/  @!P0 SEL R0, R3, R10, !P2 ;  /* 0x0000000a03008207 */ /* 0x000fe20005000000 */
[----:B------:R-:W-:Y:S03]  /*45d0*/  IMAD.MOV R10, RZ, RZ, -R3 ;  /* 0x000000ffff0a7224 */ /* 0x000fe600078e0a03 */
[----:B------:R-:W-:Y:S01]  /*45e0*/  @!P0 IADD3 R15, PT, PT, R15, -R0, RZ ;  /* 0x800000000f0f8210 */ /* 0x000fe20007ffe0ff */
[----:B------:R-:W-:Y:S01]  /*45f0*/  @!P0 IMAD R0, R11, R14, R0 ;  /* 0x0000000e0b008224 */ /* 0x000fe200078e0200 */
[----:B------:R-:W-:Y:S01]  /*4600*/  IADD3 R11, PT, PT, -R9, RZ, RZ ;  /* 0x000000ff090b7210 */ /* 0x000fe20007ffe1ff */
[----:B------:R-:W-:Y:S02]  /*4610*/  IMAD R13, R2, R10, R13 ;  /* 0x0000000a020d7224 */ /* 0x000fe400078e020d */
[----:B------:R-:W-:Y:S02]  /*4620*/  @!P0 IMAD R9, R15, R40, R3 ;  /* 0x000000280f098224 */ /* 0x000fe400078e0203 */
[----:B------:R-:W-:Y:S02]  /*4630*/  @!P0 IMAD.MOV.U32 R3, RZ, RZ, R0 ;  /* 0x000000ffff038224 */ /* 0x000fe400078e0000 */
[----:B------:R-:W-:Y:S02]  /*4640*/  IMAD R8, R6, R11, R8 ;  /* 0x0000000b06087224 */ /* 0x000fe400078e0208 */
[----:B------:R-:W-:Y:S02]  /*4650*/  IMAD R13, R3, R2, R13 ;  /* 0x00000002030d7224 */ /* 0x000fe400078e020d */
[----:B------:R-:W-:Y:S02]  /*4660*/  IMAD R8, R9, R6, R8 ;  /* 0x0000000609087224 */ /* 0x000fe400078e0208 */
.L_x_87:
[----:B------:R-:W-:Y:S05]  /*4670*/  BRA.U UP1, `(.L_x_88) ;  /* 0x0000000101107547 */ /* 0x000fea000b800000 */
[----:B------:R-:W-:Y:S04]  /*4680*/  MOV R0, UR7 ;  /* 0x0000000700007c02 */ /* 0x000fe80008000f00 */
[----:B------:R-:W-:Y:S04]  /*4690*/  SHF.L.U32 R3, R0, 0x1f, RZ ;  /* 0x0000001f00037819 */ /* 0x000fe800000006ff */
[----:B------:R-:W2:Y:S02]  /*46a0*/  SYNCS.PHASECHK.TRANS64.TRYWAIT P0, [UR6+0x58], R3 ;  /* 0x00005803ff0075a7 */ /* 0x000ea40008001106 */
[----:B--2---:R-:W-:Y:S05]  /*46b0*/  @!P0 BRA `(.L_x_89) ;  /* 0x0000002800708947 */ /* 0x004fea0003800000 */
.L_x_88:
[----:B------:R-:W-:Y:S05]  /*46c0*/  BRA.U !UP3, `(.L_x_90) ;  /* 0x000000010b347547 */ /* 0x000fea000b800000 */
[----:B------:R-:W-:Y:S01]  /*46d0*/  UPLOP3.LUT UP0, UPT, UPT, UPT, UP2, 0x80, 0x8 ;  /* 0x000000000008789c */ /* 0x000fe20003f0f020 */
[----:B--2---:R-:W-:Y:S02]  /*46e0*/  HFMA2 R0, -RZ, RZ, 0, 5.9604644775390625e-08 ;  /* 0x00000001ff007431 */ /* 0x004fe400000001ff */
[----:B------:R-:W-:Y:S03]  /*46f0*/  IMAD.MOV.U32 R95, RZ, RZ, 0x1 ;  /* 0x00000001ff5f7424 */ /* 0x000fe600078e00ff */
[----:B------:R-:W-:Y:S05]  /*4700*/  PLOP3.LUT P0, PT, PT, PT, UP0, 0x80, 0x8 ;  /* 0x000000000008781c */ /* 0x000fea0003f0f008 */
[----:B------:R-:W2:Y:S01]  /*4710*/  @UP0 LDCU.64 UR10, c[0x0][0x888] ;  /* 0x00011100ff0a07ac */ /* 0x000ea20008000a00 */
[----:B------:R-:W-:Y:S07]  /*4720*/  @UP0 UIMAD UR8, UR36, UR4, URZ ;  /* 0x00000004240802a4 */ /* 0x000fee000f8e02ff */
[----:B------:R-:W-:Y:S01]  /*4730*/  @!P0 PRMT R95, R0, 0x7610, R95 ;  /* 0x00007610005f8816 */ /* 0x000fe2000000005f */
[----:B--2---:R-:W-:Y:S03]  /*4740*/  @UP0 UIMAD.WIDE UR10, UR8, 0x4, UR10 ;  /* 0x00000004080a08a5 */ /* 0x004fe6000f8e020a */
[----:B------:R-:W2:Y:S03]  /*4750*/  @!UP0 LDCU UR8, c[0x0][0x880] ;  /* 0x00011000ff0887ac */ /* 0x000ea60008000800 */
[----:B------:R-:W-:Y:S01]  /*4760*/  IMAD.U32 R10, RZ, RZ, UR10 ;  /* 0x0000000aff0a7e24 */ /* 0x000fe2000f8e00ff */
[----:B------:R-:W-:Y:S05]  /*4770*/  MOV R11, UR11 ;  /* 0x0000000b000b7c02 */ /* 0x000fea0008000f00 */
[----:B-----5:R4:W5:Y:S02]  /*4780*/  @P0 LDG.E R49, desc[UR40][R10.64] ;  /* 0x000000280a310981 */ /* 0x020964000c1e1900 */
[----:B--2-4-:R-:W-:Y:S07]  /*4790*/  @!P0 IMAD.U32 R49, RZ, RZ, UR8 ;  /* 0x00000008ff318e24 */ /* 0x014fee000f8e00ff */
.L_x_90:
[----:B-----5:R-:W-:Y:S01]  /*47a0*/  @!P4 FSETP.EQ.AND P5, PT, R49, RZ, PT ;  /* 0x000000ff3100c20b */ /* 0x020fe20003fa2000 */
[----:B------:R-:W-:Y:S01]  /*47b0*/  @!UPT UIADD3 URZ, UPT, UPT, URZ, URZ, URZ ;  /* 0x000000fffffff290 */ /* 0x000fe2000fffe0ff */
[----:B------:R-:W-:Y:S11]  /*47c0*/  @!P4 BRA `(.L_x_91) ;  /* 0x000000000014c947 */ /* 0x000ff60003800000 */
[----:B------:R-:W-:Y:S02]  /*47d0*/  LOP3.LUT P0, RZ, R95, 0xff, RZ, 0xc0, !PT ;  /* 0x000000ff5fff7812 */ /* 0x000fe4000780c0ff */
[----:B------:R-:W-:Y:S04]  /*47e0*/  PLOP3.LUT P5, PT, PT, PT, UP0, 0x80, 0x8 ;  /* 0x000000000008781c */ /* 0x000fe80003faf008 */
[----:B------:R-:W-:Y:S07]  /*47f0*/  PLOP3.LUT P5, PT, P5, PT, PT, 0x8, 0x80 ;  /* 0x000000000080781c */ /* 0x000fee0002fae170 */
[----:B------:R-:W-:Y:S11]  /*4800*/  @P0 FSETP.EQ.AND P5, PT, R49, RZ, PT ;  /* 0x000000ff3100020b */ /* 0x000ff60003fa2000 */
[----:B------:R-:W-:Y:S02]  /*4810*/  @!UPT UIADD3 URZ, UPT, UPT, URZ, URZ, URZ ;  /* 0x000000fffffff290 */ /* 0x000fe4000fffe0ff */
.L_x_91:
[----:B------:R-:W4:Y:S01]  /*4820*/  SYNCS.PHASECHK.TRANS64.TRYWAIT P4, [UR6+0x48], R26 ;  /* 0x0000481aff0075a7 */ /* 0x000f220008081106 */
[----:B------:R-:W-:Y:S01]  /*4830*/  @P3 SHF.R.U32.HI R27, RZ, 0x10, R21 ;  /* 0x00000010ff1b3819 */ /* 0x000fe20000011615 */
[----:B------:R-:W-:Y:S01]  /*4840*/  VIADD R29, R29, 0x1 ;  /* 0x000000011d1d7836 */ /* 0x000fe20000000000 */
[----:B------:R-:W5:Y:S08]  /*4850*/  LDC.64 R14, c[0x0][0xb10] ;  /* 0x0002c400ff0e7b82 */ /* 0x000f700000000a00 */
[----:B------:R-:W1:Y:S08]  /*4860*/  LDC.64 R10, c[0x0][0xb18] ;  /* 0x0002c600ff0a7b82 */ /* 0x000e700000000a00 */
[----:B--2---:R-:W2:Y:S08]  /*4870*/  @!P1 LDC R0, c[0x0][0xb20] ;  /* 0x0002c800ff009b82 */ /* 0x004eb00000000800 */
[----:B------:R-:W3:Y:S01]  /*4880*/  @!P1 LDC R3, c[0x0][0xb0c] ;  /* 0x0002c300ff039b82 */ /* 0x000ee20000000800 */
[----:B-----5:R-:W-:Y:S05]  /*4890*/  @!P1 IMAD.HI.U32 R14, R13, R14, RZ ;  /* 0x0000000e0d0e9227 */ /* 0x020fea00078e00ff */
[----:B------:R-:W-:Y:S01]  /*48a0*/  @!P1 SHF.R.U32.HI R14, RZ, R15, R14 ;  /* 0x0000000fff0e9219 */ /* 0x000fe2000001160e */
[----:B-1----:R-:W-:Y:S01]  /*48b0*/  @!P1 IMAD.HI.U32 R11, R8, R11, RZ ;  /* 0x0000000b080b9227 */ /* 0x002fe200078e00ff */
[----:B------:R-:W-:Y:S04]  /*48c0*/  @!P1 ISETP.NE.AND P0, PT, R10, 0x1, PT ;  /* 0x000000010a00980c */ /* 0x000fe80003f05270 */
[----:B--2---:R-:W-:Y:S02]  /*48d0*/  @!P1 SHF.R.U32.HI R9, RZ, R0, R11 ;  /* 0x00000000ff099219 */ /* 0x004fe4000001160b */
[----:B---3--:R-:W-:Y:S02]  /*48e0*/  @!P1 ISETP.NE.AND P2, PT, R3, 0x1, PT ;  /* 0x000000010300980c */ /* 0x008fe40003f45270 */
[----:B------:R-:W-:Y:S02]  /*48f0*/  @!P1 SEL R9, R8, R9, !P0 ;  /* 0x0000000908099207 */ /* 0x000fe40004000000 */
[----:B------:R-:W-:Y:S02]  /*4900*/  ELECT P0, URZ, PT ;  /* 0x0000000000ff782f */ /* 0x000fe40003800000 */
[----:B------:R-:W-:Y:S05]  /*4910*/  @!P1 SEL R14, R13, R14, !P2 ;  /* 0x0000000e0d0e9207 */ /* 0x000fea0005000000 */
[----:B------:R-:W-:Y:S02]  /*4920*/  @!P1 IMAD.IADD R0, R9, 0x1, -R14 ;  /* 0x0000000109009824 */ /* 0x000fe400078e0a0e */
[----:B------:R-:W-:Y:S02]  /*4930*/  @!P1 IMAD.IADD R9, R14, 0x1, -R9 ;  /* 0x000000010e099824 */ /* 0x000fe400078e0a09 */
[----:B------:R-:W-:Y:S02]  /*4940*/  @!P1 IMAD R13, R0, R3, R13 ;  /* 0x00000003000d9224 */ /* 0x000fe400078e020d */
[----:B------:R-:W-:Y:S01]  /*4950*/  @!P1 IMAD R8, R9, R10, R8 ;  /* 0x0000000a09089224 */ /* 0x000fe200078e0208 */
[----:B----4-:R-:W-:Y:S06]  /*4960*/  @!P4 BRA `(.L_x_92) ;  /* 0x0000002400dcc947 */ /* 0x010fec0003800000 */
.L_x_146:
[----:B------:R-:W-:Y:S01]  /*4970*/  PLOP3.LUT P5, PT, P5, P0, PT, 0xf2, 0x2f ;  /* 0x00000000002f781c */ /* 0x000fe20002fa1e72 */
[----:B------:R-:W-:Y:S01]  /*4980*/  UMOV UR14, 0x0 ;  /* 0x00000000000e7882 */ /* 0x000fe20000000000 */
[----:B------:R-:W-:Y:S01]  /*4990*/  LOP3.LUT R30, R30, 0x1, RZ, 0x3c, !PT ;  /* 0x000000011e1e7812 */ /* 0x000fe200078e3cff */
[----:B------:R-:W-:Y:S01]  /*49a0*/  UMOV UR15, 0x10000000 ;  /* 0x10000000000f7882 */ /* 0x000fe20000000000 */
[----:B------:R-:W-:Y:S01]  /*49b0*/  UMOV UR12, UR36 ;  /* 0x00000024000c7c82 */ /* 0x000fe20008000000 */
[----:B------:R-:W-:Y:S08]  /*49c0*/  @P3 R2UR UR36, R27 ;  /* 0x000000001b2432ca */ /* 0x000ff000000e0000 */
[----:B-1----:R-:W-:Y:S01]  /*49d0*/  @!P5 IADD3 R3, P0, PT, R32, 0x580, RZ ;  /* 0x000005802003d810 */ /* 0x002fe20007f1e0ff */
[----:B------:R-:W-:Y:S01]  /*49e0*/  @!P5 IMAD.SHL.U32 R94, R94, 0x40, RZ ;  /* 0x000000405e5ed824 */ /* 0x000fe200078e00ff */
[----:B------:R-:W-:Y:S01]  /*49f0*/  VOTEU.ALL UP1, P5 ;  /* 0x0000000000ff7886 */ /* 0x000fe20002820000 */
[----:B------:R-:W-:Y:S01]  /*4a00*/  @!P5 IMAD.SHL.U32 R93, R93, 0x40, RZ ;  /* 0x000000405d5dd824 */ /* 0x000fe200078e00ff */
[----:B------:R-:W-:Y:S01]  /*4a10*/  @!P5 R2UR UR9, R3 ;  /* 0x000000000309d2ca */ /* 0x000fe200000e0000 */
[----:B------:R-:W-:Y:S01]  /*4a20*/  @!P5 IMAD.X R0, RZ, RZ, R33, P0 ;  /* 0x000000ffff00d224 */ /* 0x000fe200000e0621 */
[----:B------:R-:W-:Y:S01]  /*4a30*/  @!P5 R2UR UR10, R94 ;  /* 0x000000005e0ad2ca */ /* 0x000fe200000e0000 */
[----:B------:R-:W-:Y:S01]  /*4a40*/  IMAD.IADD R94, R8, 0x1, R81 ;  /* 0x00000001085e7824 */ /* 0x000fe200078e0251 */
[----:B------:R-:W-:Y:S01]  /*4a50*/  @!P5 R2UR UR11, R93 ;  /* 0x000000005d0bd2ca */ /* 0x000fe200000e0000 */
[----:B------:R-:W-:Y:S01]  /*4a60*/  IMAD.IADD R93, R13, 0x1, R92 ;  /* 0x000000010d5d7824 */ /* 0x000fe200078e025c */
[----:B------:R-:W-:Y:S02]  /*4a70*/  @!P5 R2UR UR8, R0 ;  /* 0x000000000008d2ca */ /* 0x000fe400000e0000 */
[C---:B------:R-:W-:Y:S04]  /*4a80*/  ISETP.NE.AND P0, PT, R29.reuse, 0x2, PT ;  /* 0x000000021d00780c */ /* 0x040fe80003f05270 */
[----:B------:R-:W-:Y:S01]  /*4a90*/  SEL R3, RZ, 0x1, P0 ;  /* 0x00000001ff037807 */ /* 0x000fe20000000000 */
[----:B------:R-:W-:Y:S01]  /*4aa0*/  IMAD.U32 R10, RZ, RZ, UR9 ;  /* 0x00000009ff0a7e24 */ /* 0x000fe2000f8e00ff */
[----:B------:R-:W-:Y:S01]  /*4ab0*/  @!UP1 UIADD3 UR9, UPT, UPT, UR6, 0x40, URZ ;  /* 0x0000004006099890 */ /* 0x000fe2000fffe0ff */
[----:B------:R-:W-:Y:S02]  /*4ac0*/  SEL R29, R29, RZ, P0 ;  /* 0x000000ff1d1d7207 */ /* 0x000fe40000000000 */
[----:B------:R-:W-:Y:S02]  /*4ad0*/  LOP3.LUT R28, R28, R3, RZ, 0x3c, !PT ;  /* 0x000000031c1c7212 */ /* 0x000fe400078e3cff */
[----:B------:R-:W-:Y:S01]  /*4ae0*/  IMAD.U32 R11, RZ, RZ, UR8 ;  /* 0x00000008ff0b7e24 */ /* 0x000fe2000f8e00ff */
[----:B------:R-:W-:Y:S01]  /*4af0*/  @!P5 R2UR UR16, R10 ;  /* 0x000000000a10d2ca */ /* 0x000fe200000e0000 */
[----:B------:R-:W-:Y:S01]  /*4b00*/  @!UP1 UIADD3 UR8, UPT, UPT, UR6, 0x200, URZ ;  /* 0x0000020006089890 */ /* 0x000fe2000fffe0ff */
[----:B------:R-:W-:Y:S02]  /*4b10*/  VOTEU.ALL UP1, P5 ;  /* 0x0000000000ff7886 */ /* 0x000fe40002820000 */
[----:B------:R-:W-:Y:S11]  /*4b20*/  @!P5 R2UR UR17, R11 ;  /* 0x000000000b11d2ca */ /* 0x000ff600000e0000 */
[----:B------:R-:W-:Y:S02]  /*4b30*/  @!UPT UIADD3 URZ, UPT, UPT, URZ, URZ, URZ ;  /* 0x000000fffffff290 */ /* 0x000fe4000fffe0ff */
[----:B------:R2:W-:Y:S01]  /*4b40*/  @!UP1 UTMALDG.3D [UR8], [UR16], desc[UR14] ;  /* 0x00000e08100095b4 */ /* 0x0005e20008011000 */
[----:B------:R2:W-:Y:S01]  /*4b50*/  @!P5 SYNCS.ARRIVE.TRANS64.RED.A0TR RZ, [UR6+0x40], R25 ;  /* 0x00004019ffffd9a7 */ /* 0x0005e20008300406 */
[----:B------:R-:W-:Y:S01]  /*4b60*/  UPLOP3.LUT UP1, UPT, UPT, UPT, UPT, 0x80, 0x8 ;  /* 0x000000000008789c */ /* 0x000fe20003f2f070 */
[----:B------:R-:W-:Y:S01]  /*4b70*/  SYNCS.ARRIVE.TRANS64.RED.A1T0 RZ, [UR37], RZ ;  /* 0x000000ffffff79a7 */ /* 0x000fe20008100425 */
[----:B------:R-:W-:Y:S09]  /*4b80*/  @P3 BRA `(.L_x_93) ;  /* 0xfffffff400b43947 */ /* 0x000ff2000383ffff */
[----:B------:R-:W-:Y:S07]  /*4b90*/  MOV R0, UR6 ;  /* 0x0000000600007c02 */ /* 0x000fee0008000f00 */
.L_x_94:
[----:B-1----:R-:W-:-:S04]  /*4ba0*/  SHF.L.U32 R3, R30, 0x1f, RZ ;  /* 0x0000001f1e037819 */ /* 0x002fc800000006ff */
[----:B------:R1:W3:Y:S03]  /*4bb0*/  SYNCS.PHASECHK.TRANS64.TRYWAIT P0, [R0+URZ+0x48], R3 ;  /* 0x00004803000075a7 */ /* 0x0002e600080011ff */
[----:B---3--:R-:W-:Y:S05]  /*4bc0*/  @!P0 NANOSLEEP.SYNCS 0x989680 ;  /* 0x009896800000895d */ /* 0x008fea0003900000 */
[----:B------:R-:W3:Y:S02]  /*4bd0*/  @!P0 SYNCS.PHASECHK.TRANS64 P0, [R0+URZ+0x48], R3 ;  /* 0x00004803000085a7 */ /* 0x000ee400080010ff */
[----:B--23--:R-:W-:Y:S05]  /*4be0*/  @P0 EXIT ;  /* 0x000000000000094d */ /* 0x00cfea0003800000 */
[----:B------:R-:W-:Y:S05]  /*4bf0*/  BRA `(.L_x_94) ;  /* 0xfffffffc00e87947 */ /* 0x000fea000383ffff */
.L_x_85:
[----:B------:R-:W-:-:S06]  /*4c00*/  UISETP.GE.AND UP1, UPT, UR10, 0x4, UPT ;  /* 0x000000040a00788c */ /* 0x000fcc000bf26270 */
[----:B------:R-:W-:-:S13]  /*4c10*/  PLOP3.LUT P0, PT, PT, PT, UP1, 0x80, 0x8 ;  /* 0x000000000008781c */ /* 0x000fda0003f0f018 */
[----:B------:R-:W-:Y:S05]  /*4c20*/  @!P0 EXIT ;  /* 0x000000000000894d */ /* 0x000fea0003800000 */
[----:B------:R-:W-:Y:S01]  /*4c30*/  BAR.SYNC.DEFER_BLOCKING 0x6, 0xa0 ;  /* 0x0182800000007b1d */ /* 0x000fe20000010000 */
[C---:B------:R-:W-:Y:S01]  /*4c40*/  IMAD.SHL.U32 R4, R103.reuse, 0x40, RZ ;  /* 0x0000004067047824 */ /* 0x040fe200078e00ff */
[----:B------:R-:W-:Y:S01]  /*4c50*/  SHF.R.U32.HI R3, RZ, 0x1, R103 ;  /* 0x00000001ff037819 */ /* 0x000fe20000011667 */
[----:B------:R-:W-:Y:S01]  /*4c60*/  IMAD.SHL.U32 R105, R106, 0x800, RZ ;  /* 0x000008006a697824 */ /* 0x000fe200078e00ff */
[----:B------:R-:W-:Y:S01]  /*4c70*/  CS2R R108, SRZ ;  /* 0x00000000006c7805 */ /* 0x000fe2000001ff00 */
[C---:B------:R-:W-:Y:S01]  /*4c80*/  IMAD.U32 R47, R103.reuse, 0x10000, RZ ;  /* 0x00010000672f7824 */ /* 0x040fe200078e00ff */
[----:B------:R-:W-:Y:S01]  /*4c90*/  UMOV UR43, 0x400 ;  /* 0x00000400002b7882 */ /* 0x000fe20000000000 */
[C---:B------:R-:W-:Y:S01]  /*4ca0*/  LOP3.LUT R2, R4.reuse, 0x180, RZ, 0xc0, !PT ;  /* 0x0000018004027812 */ /* 0x040fe200078ec0ff */
[----:B------:R-:W-:Y:S01]  /*4cb0*/  ULEA UR43, UR37, UR43, 0x18 ;  /* 0x0000002b252b7291 */ /* 0x000fe2000f8ec0ff */
[----:B------:R-:W1:Y:S01]  /*4cc0*/  LDC R101, c[0x0][0x370] ;  /* 0x0000dc00ff657b82 */ /* 0x000e620000000800 */
[----:B------:R-:W-:Y:S01]  /*4cd0*/  LOP3.LUT R4, R4, 0x640, RZ, 0xc0, !PT ;  /* 0x0000064004047812 */ /* 0x000fe200078ec0ff */
[----:B------:R-:W-:Y:S01]  /*4ce0*/  IMAD.MOV.U32 R44, RZ, RZ, RZ ;  /* 0x000000ffff2c7224 */ /* 0x000fe200078e00ff */
[----:B------:R-:W-:Y:S01]  /*4cf0*/  LOP3.LUT R3, R2, 0x20, R3, 0xf8, !PT ;  /* 0x0000002002037812 */ /* 0x000fe200078ef803 */
[----:B------:R-:W-:Y:S01]  /*4d00*/  IMAD.SHL.U32 R2, R103, 0x8, RZ ;  /* 0x0000000867027824 */ /* 0x000fe200078e00ff */
[----:B------:R-:W-:Y:S01]  /*4d10*/  LOP3.LUT R105, R4, 0x800, R105, 0xf8, !PT ;  /* 0x0000080004697812 */ /* 0x000fe200078ef869 */
[----:B------:R-:W-:Y:S01]  /*4d20*/  UIADD3 UR4, UPT, UPT, UR43, 0x1200, URZ ;  /* 0x000012002b047890 */ /* 0x000fe2000fffe0ff */
[----:B------:R-:W-:Y:S01]  /*4d30*/  IMAD.MOV.U32 R110, RZ, RZ, RZ ;  /* 0x000000ffff6e7224 */ /* 0x000fe200078e00ff */
[----:B------:R-:W2:Y:S01]  /*4d40*/  LDC R42, c[0x0][0xb0c] ;  /* 0x0002c300ff2a7b82 */ /* 0x000ea20000000800 */
[----:B------:R-:W-:Y:S01]  /*4d50*/  LOP3.LUT R4, R3, 0x30, R2, 0x78, !PT ;  /* 0x0000003003047812 */ /* 0x000fe200078e7802 */
[----:B------:R-:W-:Y:S01]  /*4d60*/  IMAD.SHL.U32 R2, R106, 0x200000, RZ ;  /* 0x002000006a027824 */ /* 0x000fe200078e00ff */
[----:B------:R-:W3:Y:S01]  /*4d70*/  LDCU.64 UR46, c[0x0][0x348] ;  /* 0x00006900ff2e77ac */ /* 0x000ee20008000a00 */
[----:B------:R-:W-:Y:S01]  /*4d80*/  IMAD.SHL.U32 R3, R103, 0x10, RZ ;  /* 0x0000001067037824 */ /* 0x000fe200078e00ff */
[----:B------:R-:W-:Y:S01]  /*4d90*/  LOP3.LUT R105, R105, R4, RZ, 0xfc, !PT ;  /* 0x0000000469697212 */ /* 0x000fe200078efcff */
[----:B------:R-:W-:Y:S01]  /*4da0*/  IMAD.MOV.U32 R114, RZ, RZ, RZ ;  /* 0x000000ffff727224 */ /* 0x000fe200078e00ff */
[----:B------:R-:W4:Y:S01]  /*4db0*/  LDS R0, [UR43+0x110] ;  /* 0x0001102bff007984 */ /* 0x000f220008000800 */
[----:B------:R-:W1:Y:S01]  /*4dc0*/  LDC R100, c[0x0][0xb20] ;  /* 0x0002c800ff647b82 */ /* 0x000e620000000800 */
[----:B------:R-:W-:Y:S01]  /*4dd0*/  LOP3.LUT R2, R2, 0x200000, RZ, 0xc0, !PT ;  /* 0x0020000002027812 */ /* 0x000fe200078ec0ff */
[----:B------:R-:W-:Y:S01]  /*4de0*/  VIADD R104, R105, UR43 ;  /* 0x0000002b69687c36 */ /* 0x000fe20008000000 */
[----:B------:R-:W-:Y:S01]  /*4df0*/  LOP3.LUT R3, R3, 0x20, RZ, 0xc0, !PT ;  /* 0x0000002003037812 */ /* 0x000fe200078ec0ff */
[----:B------:R-:W-:Y:S01]  /*4e00*/  IMAD.U32 R111, RZ, RZ, UR4 ;  /* 0x00000004ff6f7e24 */ /* 0x000fe2000f8e00ff */
[----:B------:R-:W-:Y:S01]  /*4e10*/  LOP3.LUT R47, R2, 0x400000, R47, 0xf8, !PT ;  /* 0x00400000022f7812 */ /* 0x000fe200078ef82f */
[----:B------:R-:W1:Y:S01]  /*4e20*/  LDCU.64 UR38, c[0x0][0x888] ;  /* 0x00011100ff2677ac */ /* 0x000e620008000a00 */
[----:B------:R-:W-:Y:S01]  /*4e30*/  IADD3 R104, PT, PT, -R3, 0x200, R104 ;  /* 0x0000020003687810 */ /* 0x000fe20007ffe168 */
[----:B------:R-:W1:Y:S01]  /*4e40*/  LDC R41, c[0x0][0xb30] ;  /* 0x0002cc00ff297b82 */ /* 0x000e620000000800 */
[----:B------:R-:W-:-:S07]  /*4e50*/  UIADD3 UR42, UPT, UPT, UR43, 0x200, URZ ;  /* 0x000002002b2a7890 */ /* 0x000fce000fffe0ff */
[----:B------:R-:W1:Y:S08]  /*4e60*/  LDC.64 R90, c[0x0][0xb10] ;  /* 0x0002c400ff5a7b82 */ /* 0x000e700000000a00 */
[----:B------:R-:W1:Y:S08]  /*4e70*/  LDC.64 R38, c[0x0][0xb18] ;  /* 0x0002c600ff267b82 */ /* 0x000e700000000a00 */
[----:B------:R-:W1:Y:S01]  /*4e80*/  LDC.64 R86, c[0x0][0x888] ;  /* 0x00022200ff567b82 */ /* 0x000e620000000a00 */
[----:B----4-:R-:W-:-:S07]  /*4e90*/  IMAD.IADD R47, R0, 0x1, R47 ;  /* 0x00000001002f7824 */ /* 0x010fce00078e022f */
[----:B------:R-:W4:Y:S08]  /*4ea0*/  LDC.64 R36, c[0x0][0xb28] ;  /* 0x0002ca00ff247b82 */ /* 0x000f300000000a00 */
[----:B------:R-:W1:Y:S08]  /*4eb0*/  LDC.64 R88, c[0x0][0x890] ;  /* 0x00022400ff587b82 */ /* 0x000e700000000a00 */
[----:B------:R-:W1:Y:S08]  /*4ec0*/  LDC.64 R84, c[0x0][0x8b0] ;  /* 0x00022c00ff547b82 */ /* 0x000e700000000a00 */
[----:B------:R-:W1:Y:S08]  /*4ed0*/  LDC.64 R82, c[0x0][0x8a8] ;  /* 0x00022a00ff527b82 */ /* 0x000e700000000a00 */
[----:B--23--:R-:W1:Y:S02]  /*4ee0*/  LDC R102, c[0x0][0x374] ;  /* 0x0000dd00ff667b82 */ /* 0x00ce640000000800 */
.L_x_112:
[C---:B------:R-:W-:Y:S02]  /*4ef0*/  LEA R0, R114.reuse, UR43, 0x3 ;  /* 0x0000002b72007c11 */ /* 0x040fe4000f8e18ff */
[----:B------:R-:W-:Y:S02]  /*4f00*/  SHF.L.U32 R3, R109, 0x1f, RZ ;  /* 0x0000001f6d037819 */ /* 0x000fe400000006ff */
[----:B------:R-:W-:Y:S02]  /*4f10*/  LEA R16, R114, UR43, 0x4 ;  /* 0x0000002b72107c11 */ /* 0x000fe4000f8e20ff */
[----:B--2---:R-:W2:Y:S02]  /*4f20*/  SYNCS.PHASECHK.TRANS64.TRYWAIT P0, [R0+URZ+0x60], R3 ;  /* 0x00006003000075a7 */ /* 0x004ea400080011ff */
[----:B--23--:R-:W-:Y:S05]  /*4f30*/  @!P0 BRA `(.L_x_95) ;  /* 0x0000002000808947 */ /* 0x00cfea0003800000 */
.L_x_147:
[----:B------:R-:W3:Y:S01]  /*4f40*/  LDC.64 R12, c[0x0][0xb10] ;  /* 0x0002c400ff0c7b82 */ /* 0x000ee20000000a00 */
[----:B------:R-:W4:Y:S01]  /*4f50*/  LDS.128 R16, [R16+0xf0] ;  /* 0x0000f00010107984 */ /* 0x000f220000000c00 */
[----:B-1----:R-:W-:Y:S01]  /*4f60*/  ISETP.NE.AND P1, PT, R41, 0x1, PT ;  /* 0x000000012900780c */ /* 0x002fe20003f25270 */
[----:B--2---:R-:W-:Y:S01]  /*4f70*/  VIADD R0, R0, 0x70 ;  /* 0x0000007000007836 */ /* 0x004fe20000000000 */
[----:B------:R-:W-:Y:S04]  /*4f80*/  ISETP.GE.AND P0, PT, R40, 0x1, PT ;  /* 0x000000012800780c */ /* 0x000fe80003f06270 */
[----:B------:R-:W1:Y:S01]  /*4f90*/  LDC.64 R10, c[0x0][0xb18] ;  /* 0x0002c600ff0a7b82 */ /* 0x000e620000000a00 */
[----:B------:R-:W-:Y:S01]  /*4fa0*/  PRMT R0, RZ, 0x654, R0 ;  /* 0x00000654ff007816 */ /* 0x000fe20000000000 */
[----:B------:R-:W-:Y:S01]  /*4fb0*/  @!PT LDS RZ, [RZ] ;  /* 0x00000000fffff984 */ /* 0x000fe20000000800 */
[----:B------:R-:W-:Y:S01]  /*4fc0*/  @!PT LDS RZ, [RZ] ;  /* 0x00000000fffff984 */ /* 0x000fe20000000800 */
[----:B------:R-:W-:Y:S01]  /*4fd0*/  @!PT LDS RZ, [RZ] ;  /* 0x00000000fffff984 */ /* 0x000fe20000000800 */
[----:B------:R-:W-:Y:S01]  /*4fe0*/  @!PT LDS RZ, [RZ] ;  /* 0x00000000fffff984 */ /* 0x000fe20000000800 */
[----:B------:R2:W-:Y:S06]  /*4ff0*/  MEMBAR.ALL.CTA ;  /* 0x0000000000007992 */ /* 0x0005ec0000008000 */
[----:B--2---:R-:W2:Y:S01]  /*5000*/  FENCE.VIEW.ASYNC.S ;  /* 0x00000000000073c6 */ /* 0x004ea20000000000 */
[----:B------:R-:W1:Y:S08]  /*5010*/  @!P1 LDC R14, c[0x0][0xb20] ;  /* 0x0002c800ff0e9b82 */ /* 0x000e700000000800 */
[----:B------:R-:W1:Y:S01]  /*5020*/  @!P1 LDC R9, c[0x0][0xb0c] ;  /* 0x0002c300ff099b82 */ /* 0x000e620000000800 */
[----:B--2---:R2:W-:Y:S01]  /*5030*/  SYNCS.ARRIVE.TRANS64.RED.A1T0 RZ, [R0+URZ], RZ ;  /* 0x000000ff00ff79a7 */ /* 0x0045e200081004ff */
[----:B----4-:R-:W-:Y:S04]  /*5040*/  LOP3.LUT P4, RZ, R18, 0x1, RZ, 0xc0, !PT ;  /* 0x0000000112ff7812 */ /* 0x010fe8000788c0ff */
[----:B------:R-:W-:Y:S09]  /*5050*/  P2R R112, PR, RZ, 0x10 ;  /* 0x00000010ff707803 */ /* 0x000ff20000000000 */
[----:B------:R-:W-:Y:S02]  /*5060*/  @P4 MOV R45, R16 ;  /* 0x00000010002d4202 */ /* 0x000fe40000000f00 */
[----:B------:R-:W-:Y:S01]  /*5070*/  @P4 LOP3.LUT R43, R17, 0xffff, RZ, 0xc0, !PT ;  /* 0x0000ffff112b4812 */ /* 0x000fe200078ec0ff */
[----:B--23--:R-:W-:Y:S06]  /*5080*/  @!P0 BRA `(.L_x_96) ;  /* 0x0000000000a48947 */ /* 0x00cfec0003800000 */
[----:B------:R-:W-:Y:S01]  /*5090*/  IMAD.HI.U32 R21, R102, R39, RZ ;  /* 0x0000002766157227 */ /* 0x000fe200078e00ff */
[----:B------:R-:W-:Y:S02]  /*50a0*/  ISETP.NE.AND P0, PT, R38, 0x1, PT ;  /* 0x000000012600780c */ /* 0x000fe40003f05270 */
[----:B------:R-:W-:Y:S01]  /*50b0*/  ISETP.NE.AND P2, PT, R40, 0x1, PT ;  /* 0x000000012800780c */ /* 0x000fe20003f45270 */
[----:B------:R-:W-:Y:S01]  /*50c0*/  IMAD.HI.U32 R20, R101, R90, RZ ;  /* 0x0000005a65147227 */ /* 0x000fe200078e00ff */
[----:B------:R-:W-:Y:S02]  /*50d0*/  SHF.R.U32.HI R21, RZ, R100, R21 ;  /* 0x00000064ff157219 */ /* 0x000fe40000011615 */
[----:B------:R-:W-:Y:S01]  /*50e0*/  ISETP.NE.AND P3, PT, R42, 0x1, PT ;  /* 0x000000012a00780c */ /* 0x000fe20003f65270 */
[----:B------:R-:W-:Y:S01]  /*50f0*/  IMAD.HI.U32 R24, R45, R90, RZ ;  /* 0x0000005a2d187227 */ /* 0x000fe200078e00ff */
[----:B------:R-:W-:Y:S02]  /*5100*/  SHF.R.U32.HI R20, RZ, R91, R20 ;  /* 0x0000005bff147219 */ /* 0x000fe40000011614 */
[----:B------:R-:W-:Y:S01]  /*5110*/  SEL R3, R102, R21, !P0 ;  /* 0x0000001566037207 */ /* 0x000fe20004000000 */
[----:B------:R-:W-:Y:S01]  /*5120*/  IMAD.HI.U32 R21, R43, R39, RZ ;  /* 0x000000272b157227 */ /* 0x000fe200078e00ff */
[----:B------:R-:W-:Y:S02]  /*5130*/  SEL R7, R101, R20, !P3 ;  /* 0x0000001465077207 */ /* 0x000fe40005800000 */
[----:B------:R-:W-:Y:S01]  /*5140*/  SHF.R.U32.HI R24, RZ, R91, R24 ;  /* 0x0000005bff187219 */ /* 0x000fe20000011618 */
[-C--:B------:R-:W-:Y:S04]  /*5150*/  IMAD.HI.U32 R20, R3, R36.reuse, RZ ;  /* 0x0000002403147227 */ /* 0x080fe800078e00ff */
[----:B------:R-:W-:Y:S01]  /*5160*/  IMAD.HI.U32 R22, R7, R36, RZ ;  /* 0x0000002407167227 */ /* 0x000fe200078e00ff */
[-C--:B------:R-:W-:Y:S02]  /*5170*/  @P2 SHF.R.U32.HI R3, RZ, R37.reuse, R20 ;  /* 0x00000025ff032219 */ /* 0x080fe40000011614 */
[----:B------:R-:W-:Y:S02]  /*5180*/  SHF.R.U32.HI R20, RZ, R100, R21 ;  /* 0x00000064ff147219 */ /* 0x000fe40000011615 */
[----:B------:R-:W-:Y:S01]  /*5190*/  @P2 SHF.R.U32.HI R7, RZ, R37, R22 ;  /* 0x00000025ff072219 */ /* 0x000fe20000011616 */
[C---:B------:R-:W-:Y:S01]  /*51a0*/  IMAD R2, R40.reuse, R3, RZ ;  /* 0x0000000328027224 */ /* 0x040fe200078e02ff */
[----:B------:R-:W-:Y:S02]  /*51b0*/  SEL R5, R43, R20, !P0 ;  /* 0x000000142b057207 */ /* 0x000fe40004000000 */
[----:B------:R-:W-:Y:S01]  /*51c0*/  SEL R3, R45, R24, !P3 ;  /* 0x000000182d037207 */ /* 0x000fe20005800000 */
[----:B------:R-:W-:Y:S01]  /*51d0*/  IMAD R4, R40, R7, RZ ;  /* 0x0000000728047224 */ /* 0x000fe200078e02ff */
[C---:B------:R-:W-:Y:S01]  /*51e0*/  ISETP.GE.AND P0, PT, R5.reuse, R2, PT ;  /* 0x000000020500720c */ /* 0x040fe20003f06270 */
[----:B------:R-:W-:Y:S03]  /*51f0*/  IMAD.HI.U32 R6, R5, R36, RZ ;  /* 0x0000002405067227 */ /* 0x000fe600078e00ff */
[----:B------:R-:W-:Y:S01]  /*5200*/  ISETP.GE.OR P0, PT, R3, R4, P0 ;  /* 0x000000040300720c */ /* 0x000fe20000706670 */
[----:B------:R-:W-:Y:S01]  /*5210*/  IMAD.MOV R4, RZ, RZ, -R3 ;  /* 0x000000ffff047224 */ /* 0x000fe200078e0a03 */
[-C--:B------:R-:W-:Y:S03]  /*5220*/  SHF.R.U32.HI R6, RZ, R37.reuse, R6 ;  /* 0x00000025ff067219 */ /* 0x080fe60000011606 */
[----:B------:R-:W-:Y:S01]  /*5230*/  IMAD R45, R42, R4, R45 ;  /* 0x000000042a2d7224 */ /* 0x000fe200078e022d */
[----:B------:R-:W-:Y:S05]  /*5240*/  SEL R15, R5, R6, !P2 ;  /* 0x00000006050f7207 */ /* 0x000fea0005000000 */
[----:B------:R-:W-:Y:S02]  /*5250*/  IMAD.MOV R6, RZ, RZ, -R15 ;  /* 0x000000ffff067224 */ /* 0x000fe400078e0a0f */
[C---:B------:R-:W-:Y:S04]  /*5260*/  @!P0 IMAD.HI.U32 R2, R3.reuse, R36, RZ ;  /* 0x0000002403028227 */ /* 0x040fe800078e00ff */
[----:B------:R-:W-:Y:S01]  /*5270*/  IMAD R6, R40, R6, R5 ;  /* 0x0000000628067224 */ /* 0x000fe200078e0205 */
[----:B------:R-:W-:Y:S04]  /*5280*/  @!P0 SHF.R.U32.HI R2, RZ, R37, R2 ;  /* 0x00000025ff028219 */ /* 0x000fe80000011602 */
[----:B------:R-:W-:Y:S02]  /*5290*/  @!P0 SEL R0, R3, R2, !P2 ;  /* 0x0000000203008207 */ /* 0x000fe40005000000 */
[----:B------:R-:W-:Y:S02]  /*52a0*/  IADD3 R2, PT, PT, -R5, RZ, RZ ;  /* 0x000000ff05027210 */ /* 0x000fe40007ffe1ff */
[----:B------:R-:W-:Y:S01]  /*52b0*/  @!P0 IADD3 R8, PT, PT, R15, -R0, RZ ;  /* 0x800000000f088210 */ /* 0x000fe20007ffe0ff */
[----:B------:R-:W-:Y:S02]  /*52c0*/  @!P0 IMAD R0, R7, R6, R0 ;  /* 0x0000000607008224 */ /* 0x000fe400078e0200 */
[----:B------:R-:W-:Y:S02]  /*52d0*/  IMAD R43, R38, R2, R43 ;  /* 0x00000002262b7224 */ /* 0x000fe400078e022b */
[----:B------:R-:W-:Y:S02]  /*52e0*/  @!P0 IMAD R5, R8, R40, R3 ;  /* 0x0000002808058224 */ /* 0x000fe400078e0203 */
[----:B------:R-:W-:Y:S04]  /*52f0*/  @!P0 IMAD.MOV.U32 R3, RZ, RZ, R0 ;  /* 0x000000ffff038224 */ /* 0x000fe800078e0000 */
[----:B------:R-:W-:Y:S02]  /*5300*/  IMAD R45, R3, R42, R45 ;  /* 0x0000002a032d7224 */ /* 0x000fe400078e022d */
[----:B------:R-:W-:Y:S07]  /*5310*/  IMAD R43, R5, R38, R43 ;  /* 0x00000026052b7224 */ /* 0x000fee00078e022b */
.L_x_96:
[----:B------:R-:W-:Y:S01]  /*5320*/  @!P1 IMAD.HI.U32 R0, R45, R12, RZ ;  /* 0x0000000c2d009227 */ /* 0x000fe200078e00ff */
[----:B-1----:R-:W-:Y:S01]  /*5330*/  @!P1 ISETP.NE.AND P0, PT, R10, 0x1, PT ;  /* 0x000000010a00980c */ /* 0x002fe20003f05270 */
[----:B------:R-:W-:Y:S01]  /*5340*/  ULOP3.LUT UP0, URZ, UR42, 0x1b0, URZ, 0xc0, !UPT ;  /* 0x000001b02aff7892 */ /* 0x000fe2000f80c0ff */
[----:B------:R-:W-:Y:S01]  /*5350*/  @!P1 ISETP.NE.AND P2, PT, R9, 0x1, PT ;  /* 0x000000010900980c */ /* 0x000fe20003f45270 */
[----:B------:R-:W-:Y:S01]  /*5360*/  @!P1 IMAD.HI.U32 R3, R43, R11, RZ ;  /* 0x0000000b2b039227 */ /* 0x000fe200078e00ff */
[----:B------:R-:W-:Y:S02]  /*5370*/  @!P1 SHF.R.U32.HI R0, RZ, R13, R0 ;  /* 0x0000000dff009219 */ /* 0x000fe40000011600 */
[----:B------:R-:W-:Y:S01]  /*5380*/  @P4 SHF.R.U32.HI R107, RZ, 0x10, R17 ;  /* 0x00000010ff6b4819 */ /* 0x000fe20000011611 */
[----:B------:R-:W-:Y:S01]  /*5390*/  VIADD R114, R114, 0x1 ;  /* 0x0000000172727836 */ /* 0x000fe20000000000 */
[----:B------:R-:W-:Y:S02]  /*53a0*/  @!P1 SHF.R.U32.HI R2, RZ, R14, R3 ;  /* 0x0000000eff029219 */ /* 0x000fe40000011603 */
[----:B------:R-:W-:Y:S02]  /*53b0*/  @!P1 SEL R3, R45, R0, !P2 ;  /* 0x000000002d039207 */ /* 0x000fe40005000000 */
[----:B------:R-:W-:Y:S05]  /*53c0*/  @!P1 SEL R2, R43, R2, !P0 ;  /* 0x000000022b029207 */ /* 0x000fea0004000000 */
[----:B------:R-:W-:Y:S02]  /*53d0*/  @!P1 IMAD.IADD R0, R2, 0x1, -R3 ;  /* 0x0000000102009824 */ /* 0x000fe400078e0a03 */
[----:B------:R-:W-:Y:S02]  /*53e0*/  @!P1 IMAD.IADD R2, R3, 0x1, -R2 ;  /* 0x0000000103029824 */ /* 0x000fe400078e0a02 */
[----:B------:R-:W-:Y:S02]  /*53f0*/  @!P1 IMAD R45, R0, R9, R45 ;  /* 0x00000009002d9224 */ /* 0x000fe400078e022d */
[----:B------:R-:W-:Y:S01]  /*5400*/  @!P1 IMAD R43, R2, R10, R43 ;  /* 0x0000000a022b9224 */ /* 0x000fe200078e022b */
[----:B------:R-:W-:Y:S06]  /*5410*/  BRA.U !UP0, `(.L_x_97) ;  /* 0x0000000108407547 */ /* 0x000fec000b800000 */
[----:B------:R-:W1:Y:S01]  /*5420*/  LDCU.64 UR8, c[0x4][0x80] ;  /* 0x01001000ff0877ac */ /* 0x000e620008000a00 */
[----:B------:R-:W-:Y:S01]  /*5430*/  MOV R3, 0x0 ;  /* 0x0000000000037802 */ /* 0x000fe20000000f00 */
[----:B------:R-:W-:Y:S02]  /*5440*/  HFMA2 R12, -RZ, RZ, 0, 5.9604644775390625e-08 ;  /* 0x00000001ff0c7431 */ /* 0x000fe400000001ff */
[----:B------:R-:W-:Y:S02]  /*5450*/  IMAD.MOV.U32 R8, RZ, RZ, 0x70 ;  /* 0x00000070ff087424 */ /* 0x000fe400078e00ff */
[----:B------:R-:W-:Y:S01]  /*5460*/  IMAD.MOV.U32 R13, RZ, RZ, RZ ;  /* 0x000000ffff0d7224 */ /* 0x000fe200078e00ff */
[----:B------:R-:W2:Y:S01]  /*5470*/  LDCU.64 UR6, c[0x4][0x88] ;  /* 0x01001100ff0677ac */ /* 0x000ea20008000a00 */
[----:B------:R-:W3:Y:S01]  /*5480*/  LDC.64 R2, c[0x4][R3] ;  /* 0x0100000003027b82 */ /* 0x000ee20000000a00 */
[----:B------:R-:W4:Y:S01]  /*5490*/  LDCU.64 UR4, c[0x4][0x8] ;  /* 0x01000100ff0477ac */ /* 0x000f220008000a00 */
[----:B-1----:R-:W-:Y:S01]  /*54a0*/  MOV R5, UR9 ;  /* 0x0000000900057c02 */ /* 0x002fe20008000f00 */
[----:B------:R-:W-:Y:S01]  /*54b0*/  IMAD.U32 R4, RZ, RZ, UR8 ;  /* 0x00000008ff047e24 */ /* 0x000fe2000f8e00ff */
[----:B--2---:R-:W-:Y:S01]  /*54c0*/  MOV R7, UR7 ;  /* 0x0000000700077c02 */ /* 0x004fe20008000f00 */
[----:B------:R-:W-:Y:S01]  /*54d0*/  IMAD.U32 R6, RZ, RZ, UR6 ;  /* 0x00000006ff067e24 */ /* 0x000fe2000f8e00ff */
[----:B----4-:R-:W-:Y:S01]  /*54e0*/  MOV R11, UR5 ;  /* 0x00000005000b7c02 */ /* 0x010fe20008000f00 */
[----:B------:R-:W-:Y:S02]  /*54f0*/  IMAD.U32 R10, RZ, RZ, UR4 ;  /* 0x00000004ff0a7e24 */ /* 0x000fe4000f8e00ff */
[----:B------:R-:W-:Y:S07]  /*5500*/  LEPC R20, `(.L_x_97) ;  /* 0x000000001014794e */ /* 0x000fee0000000000 */
[----:B---3-5:R-:W-:Y:S05]  /*5510*/  CALL.ABS.NOINC R2 ;  /* 0x0000000002007343 */ /* 0x028fea0003c00000 */
.L_x_97:
[----:B------:R-:W-:Y:S01]  /*5520*/  LOP3.LUT P0, RZ, R111, 0x1b0, RZ, 0xc0, !PT ;  /* 0x000001b06fff7812 */ /* 0x000fe2000780c0ff */
[----:B------:R-:W-:Y:S11]  /*5530*/  BSSY.RECONVERGENT B6, `(.L_x_98) ;  /* 0x0000013000067945 */ /* 0x000ff60003800200 */
[----:B------:R-:W-:Y:S01]  /*5540*/  @!UPT UIADD3 URZ, UPT, UPT, URZ, URZ, URZ ;  /* 0x000000fffffff290 */ /* 0x000fe2000fffe0ff */
[----:B------:R-:W-:Y:S05]  /*5550*/  @!P0 BRA `(.L_x_99) ;  /* 0x0000000000408947 */ /* 0x000fea0003800000 */
        /* <DEDUP_REMOVED lines=16> */
.L_x_99:
[----:B------:R-:W-:Y:S05]  /*5660*/  BSYNC.RECONVERGENT B6 ;  /* 0x0000000000067941 */ /* 0x000fea0003800200 */
.L_x_98:
[----:B------:R-:W-:Y:S01]  /*5670*/  ISETP.NE.U32.AND P3, PT, R88, RZ, PT ;  /* 0x000000ff5800720c */ /* 0x000fe20003f65070 */
[----:B------:R-:W-:Y:S01]  /*5680*/  UISETP.NE.AND UP1, UPT, UR44, URZ, UPT ;  /* 0x000000ff2c00728c */ /* 0x000fe2000bf25270 */
[----:B------:R-:W-:Y:S02]  /*5690*/  ISETP.NE.U32.AND P4, PT, R84, RZ, PT ;  /* 0x000000ff5400720c */ /* 0x000fe40003f85070 */
[----:B------:R-:W-:Y:S02]  /*56a0*/  ISETP.NE.AND.EX P3, PT, R89, RZ, PT, P3 ;  /* 0x000000ff5900720c */ /* 0x000fe40003f65330 */
[----:B------:R-:W-:Y:S02]  /*56b0*/  PLOP3.LUT P1, PT, PT, PT, PT, 0x8, 0x80 ;  /* 0x000000000080781c */ /* 0x000fe40003f2e170 */
[----:B------:R-:W-:Y:S02]  /*56c0*/  PLOP3.LUT P0, PT, PT, PT, UP1, 0x80, 0x8 ;  /* 0x000000000008781c */ /* 0x000fe40003f0f018 */
[----:B------:R-:W-:Y:S02]  /*56d0*/  ISETP.NE.AND.EX P4, PT, R85, RZ, PT, P4 ;  /* 0x000000ff5500720c */ /* 0x000fe40003f85340 */
[----:B------:R-:W1:Y:S09]  /*56e0*/  @UP1 LDCU.64 UR4, c[0x0][0x888] ;  /* 0x00011100ff0417ac */ /* 0x000e720008000a00 */
[----:B------:R-:W-:Y:S01]  /*56f0*/  @P0 PLOP3.LUT P1, PT, P3, PT, PT, 0x80, 0x8 ;  /* 0x000000000008081c */ /* 0x000fe20001f2f070 */
[----:B-1----:R-:W-:Y:S04]  /*5700*/  @UP1 UISETP.NE.U32.AND UP0, UPT, UR4, URZ, UPT ;  /* 0x000000ff0400128c */ /* 0x002fe8000bf05070 */
[----:B------:R-:W-:Y:S04]  /*5710*/  @UP1 UISETP.NE.AND.EX UP0, UPT, UR5, URZ, UPT, UP0 ;  /* 0x000000ff0500128c */ /* 0x000fe8000bf05300 */
[----:B------:R-:W-:Y:S01]  /*5720*/  @UP1 USEL UR4, URZ, 0xffffffff, UP0 ;  /* 0xffffffffff041887 */ /* 0x000fe20008000000 */
[----:B------:R-:W-:Y:S11]  /*5730*/  @!P3 BRA `(.L_x_100) ;  /* 0x00000000002cb947 */ /* 0x000ff60003800000 */
[----:B------:R-:W-:Y:S01]  /*5740*/  ISETP.NE.U32.AND P2, PT, R86, RZ, PT ;  /* 0x000000ff5600720c */ /* 0x000fe20003f45070 */
[----:B------:R-:W-:Y:S03]  /*5750*/  IMAD.MOV.U32 R95, RZ, RZ, 0x1 ;  /* 0x00000001ff5f7424 */ /* 0x000fe600078e00ff */
[----:B------:R-:W-:Y:S11]  /*5760*/  ISETP.NE.AND.EX P2, PT, R87, RZ, PT, P2 ;  /* 0x000000ff5700720c */ /* 0x000ff60003f45320 */
[----:B------:R-:W-:Y:S02]  /*5770*/  @!UPT UIADD3 URZ, UPT, UPT, URZ, URZ, URZ ;  /* 0x000000fffffff290 */ /* 0x000fe4000fffe0ff */
[----:B------:R-:W1:Y:S01]  /*5780*/  @P2 LDC.64 R2, c[0x0][0x888] ;  /* 0x00022200ff022b82 */ /* 0x000e620000000a00 */
[----:B------:R-:W-:Y:S04]  /*5790*/  @P2 IMAD R0, R88, UR36, RZ ;  /* 0x0000002458002c24 */ /* 0x000fe8000f8e02ff */
[----:B-1----:R-:W-:Y:S04]  /*57a0*/  @P2 IMAD.WIDE R2, R0, 0x4, R2 ;  /* 0x0000000400022825 */ /* 0x002fe800078e0202 */
[----:B------:R-:W-:Y:S01]  /*57b0*/  HFMA2 R0, -RZ, RZ, 0, 5.9604644775390625e-08 ;  /* 0x00000001ff007431 */ /* 0x000fe200000001ff */
[----:B-----5:R1:W5:Y:S04]  /*57c0*/  @P2 LDG.E R49, desc[UR40][R2.64] ;  /* 0x0000002802312981 */ /* 0x020368000c1e1900 */
[----:B------:R-:W-:Y:S01]  /*57d0*/  @!P2 PRMT R95, R0, 0x7610, R95 ;  /* 0x00007610005fa816 */ /* 0x000fe2000000005f */
[----:B-1----:R-:W2:Y:S06]  /*57e0*/  @!P2 LDC R49, c[0x0][0x880] ;  /* 0x00022000ff31ab82 */ /* 0x002eac0000000800 */
.L_x_100:
[----:B------:R-:W-:Y:S05]  /*57f0*/  @!P4 BRA `(.L_x_101) ;  /* 0x000000000020c947 */ /* 0x000fea0003800000 */
[----:B------:R-:W-:Y:S04]  /*5800*/  ISETP.NE.U32.AND P2, PT, R82, RZ, PT ;  /* 0x000000ff5200720c */ /* 0x000fe80003f45070 */
[----:B------:R-:W-:Y:S11]  /*5810*/  ISETP.NE.AND.EX P2, PT, R83, RZ, PT, P2 ;  /* 0x000000ff5300720c */ /* 0x000ff60003f45320 */
[----:B------:R-:W-:Y:S02]  /*5820*/  @!UPT UIADD3 URZ, UPT, UPT, URZ, URZ, URZ ;  /* 0x000000fffffff290 */ /* 0x000fe4000fffe0ff */
[----:B------:R-:W1:Y:S01]  /*5830*/  @P2 LDC.64 R2, c[0x0][0x8a8] ;  /* 0x00022a00ff022b82 */ /* 0x000e620000000a00 */
[----:B------:R-:W-:Y:S04]  /*5840*/  @P2 IMAD R0, R84, UR36, RZ ;  /* 0x0000002454002c24 */ /* 0x000fe8000f8e02ff */
[----:B-1----:R-:W-:Y:S05]  /*5850*/  @P2 IMAD.WIDE R2, R0, 0x4, R2 ;  /* 0x0000000400022825 */ /* 0x002fea00078e0202 */
[----:B-----5:R1:W5:Y:S02]  /*5860*/  @P2 LDG.E R46, desc[UR40][R2.64] ;  /* 0x00000028022e2981 */ /* 0x020364000c1e1900 */
[----:B-1----:R-:W3:Y:S02]  /*5870*/  @!P2 LDC R46, c[0x0][0x8a0] ;  /* 0x00022800ff2eab82 */ /* 0x002ee40000000800 */
.L_x_101:
[----:B--2--5:R-:W-:Y:S01]  /*5880*/  @P0 FSETP.NEU.AND P4, PT, R49, RZ, PT ;  /* 0x000000ff3100020b */ /* 0x024fe20003f8d000 */
[----:B------:R-:W-:Y:S01]  /*5890*/  IMAD.U32 R0, RZ, RZ, UR4 ;  /* 0x00000004ff007e24 */ /* 0x000fe2000f8e00ff */
[----:B------:R-:W-:Y:S01]  /*58a0*/  @P0 LOP3.LUT P2, RZ, R95, 0xff, RZ, 0xc0, !PT ;  /* 0x000000ff5fff0812 */ /* 0x000fe2000784c0ff */
[----:B------:R-:W-:Y:S01]  /*58b0*/  BSSY B1, `(.L_x_102) ;  /* 0x0000034000017945 */ /* 0x000fe20003800000 */
[----:B------:R-:W-:Y:S01]  /*58c0*/  @P0 SEL R3, RZ, 0xffffffff, P4 ;  /* 0xffffffffff030807 */ /* 0x000fe20002000000 */
[C---:B------:R-:W-:Y:S01]  /*58d0*/  IMAD R32, R44.reuse, 0x20, R47 ;  /* 0x000000202c207824 */ /* 0x040fe200078e022f */
[----:B------:R-:W-:Y:S02]  /*58e0*/  LEA R113, R44, UR43, 0x3 ;  /* 0x0000002b2c717c11 */ /* 0x000fe4000f8e18ff */
[----:B------:R-:W-:Y:S02]  /*58f0*/  CS2R R54, SRZ ;  /* 0x0000000000367805 */ /* 0x000fe4000001ff00 */
[----:B------:R-:W-:Y:S02]  /*5900*/  @P1 SEL R3, R0, R3, !P2 ;  /* 0x0000000300031207 */ /* 0x000fe40005000000 */
[----:B------:R-:W-:Y:S02]  /*5910*/  CS2R R52, SRZ ;  /* 0x0000000000347805 */ /* 0x000fe4000001ff00 */
[----:B------:R-:W-:Y:S02]  /*5920*/  SHF.L.U32 R2, R110, 0x1f, RZ ;  /* 0x0000001f6e027819 */ /* 0x000fe400000006ff */
[----:B------:R-:W-:Y:S02]  /*5930*/  CS2R R58, SRZ ;  /* 0x00000000003a7805 */ /* 0x000fe4000001ff00 */
[----:B------:R-:W-:Y:S02]  /*5940*/  @P0 LOP3.LUT R3, R3, 0x1, RZ, 0xc0, !PT ;  /* 0x0000000103030812 */ /* 0x000fe400078ec0ff */
[----:B------:R-:W-:Y:S02]  /*5950*/  CS2R R56, SRZ ;  /* 0x0000000000387805 */ /* 0x000fe4000001ff00 */
[----:B------:R-:W-:Y:S02]  /*5960*/  PLOP3.LUT P5, PT, PT, PT, PT, 0x8, 0x80 ;  /* 0x000000000080781c */ /* 0x000fe40003fae170 */
[----:B------:R-:W-:Y:S11]  /*5970*/  ISETP.NE.U32.OR P1, PT, R3, 0x1, !P0 ;  /* 0x000000010300780c */ /* 0x000ff60004725470 */
[----:B------:R-:W-:Y:S02]  /*5980*/  @!UPT UIADD3 URZ, UPT, UPT, URZ, URZ, URZ ;  /* 0x000000fffffff290 */ /* 0x000fe4000fffe0ff */
[----:B------:R-:W-:Y:S04]  /*5990*/  @P1 SHF.L.U32 R4, R108, 0x1f, RZ ;  /* 0x0000001f6c041819 */ /* 0x000fe800000006ff */
[----:B------:R-:W1:Y:S01]  /*59a0*/  @P1 SYNCS.PHASECHK.TRANS64.TRYWAIT P0, [UR43+0x40], R4 ;  /* 0x00004004ff0015a7 */ /* 0x000e62000800112b */
[----:B------:R2:W4:Y:S01]  /*59b0*/  SYNCS.PHASECHK.TRANS64.TRYWAIT P4, [R113+URZ+0x80], R2 ;  /* 0x00008002710075a7 */ /* 0x00052200080811ff */
[----:B-1----:R-:W-:Y:S01]  /*59c0*/  @P1 PLOP3.LUT P5, PT, P0, PT, PT, 0x8, 0x80 ;  /* 0x000000000080181c */ /* 0x002fe200007ae170 */
[----:B------:R-:W-:Y:S01]  /*59d0*/  @!UPT UIADD3 URZ, UPT, UPT, URZ, URZ, URZ ;  /* 0x000000fffffff290 */ /* 0x000fe2000fffe0ff */
[----:B--2-4-:R-:W-:Y:S11]  /*59e0*/  @!P1 BRA `(.L_x_103) ;  /* 0x0000000000809947 */ /* 0x014ff60003800000 */
[----:B------:R-:W-:Y:S01]  /*59f0*/  ISETP.NE.U32.AND P0, PT, RZ, UR38, PT ;  /* 0x00000026ff007c0c */ /* 0x000fe2000bf05070 */
[----:B------:R-:W-:Y:S01]  /*5a00*/  BSSY B0, `(.L_x_104) ;  /* 0x0000012000007945 */ /* 0x000fe20003800000 */
[----:B------:R-:W-:Y:S02]  /*5a10*/  FSETP.NEU.AND P2, PT, R49, RZ, PT ;  /* 0x000000ff3100720b */ /* 0x000fe40003f4d000 */
[----:B------:R-:W-:Y:S02]  /*5a20*/  CS2R R58, SRZ ;  /* 0x00000000003a7805 */ /* 0x000fe4000001ff00 */
[----:B------:R-:W-:Y:S02]  /*5a30*/  ISETP.NE.AND.EX P0, PT, RZ, UR39, PT, P0 ;  /* 0x00000027ff007c0c */ /* 0x000fe4000bf05300 */
[----:B------:R-:W-:Y:S02]  /*5a40*/  CS2R R56, SRZ ;  /* 0x0000000000387805 */ /* 0x000fe4000001ff00 */
[----:B------:R-:W-:Y:S02]  /*5a50*/  LOP3.LUT P1, RZ, R95, 0xff, RZ, 0xc0, !PT ;  /* 0x000000ff5fff7812 */ /* 0x000fe4000782c0ff */
[----:B------:R-:W-:Y:S02]  /*5a60*/  CS2R R54, SRZ ;  /* 0x0000000000367805 */ /* 0x000fe4000001ff00 */
[----:B------:R-:W-:Y:S02]  /*5a70*/  SEL R0, RZ, 0xffffffff, P2 ;  /* 0xffffffffff007807 */ /* 0x000fe40001000000 */
[----:B------:R-:W-:Y:S02]  /*5a80*/  CS2R R52, SRZ ;  /* 0x0000000000347805 */ /* 0x000fe4000001ff00 */
[----:B------:R-:W-:Y:S04]  /*5a90*/  SEL R3, RZ, 0xffffffff, P0 ;  /* 0xffffffffff037807 */ /* 0x000fe80000000000 */
[----:B------:R-:W-:Y:S04]  /*5aa0*/  @P3 SEL R0, R3, R0, !P1 ;  /* 0x0000000003003207 */ /* 0x000fe80004800000 */
[----:B------:R-:W-:Y:S04]  /*5ab0*/  LOP3.LUT R0, R0, 0x1, RZ, 0xc0, !PT ;  /* 0x0000000100007812 */ /* 0x000fe800078ec0ff */
[----:B------:R-:W-:Y:S01]  /*5ac0*/  ISETP.NE.U32.AND P0, PT, R0, 0x1, PT ;  /* 0x000000010000780c */ /* 0x000fe20003f05070 */
[----:B------:R-:W-:Y:S01]  /*5ad0*/  @!UPT UIADD3 URZ, UPT, UPT, URZ, URZ, URZ ;  /* 0x000000fffffff290 */ /* 0x000fe2000fffe0ff */
[----:B------:R-:W-:Y:S11]  /*5ae0*/  @!P5 BRA `(.L_x_105) ;  /* 0x00000000000cd947 */ /* 0x000ff60003800000 */
[----:B------:R-:W-:Y:S04]  /*5af0*/  SHF.L.U32 R3, R108, 0x1f, RZ ;  /* 0x0000001f6c037819 */ /* 0x000fe800000006ff */
[----:B------:R-:W1:Y:S02]  /*5b00*/  SYNCS.PHASECHK.TRANS64.TRYWAIT P1, [UR43+0x40], R3 ;  /* 0x00004003ff0075a7 */ /* 0x000e64000802112b */
[----:B-1----:R-:W-:Y:S05]  /*5b10*/  @!P1 BRA `(.L_x_106) ;  /* 0x00000014009c9947 */ /* 0x002fea0003800000 */
.L_x_105:
[----:B------:R-:W-:Y:S05]  /*5b20*/  BSYNC B0 ;  /* 0x0000000000007941 */ /* 0x000fea0003800000 */
.L_x_104:
[----:B------:R2:W4:Y:S01]  /*5b30*/  @P0 LDS.128 R56, [R105+UR43+0x200] ;  /* 0x0002002b69380984 */ /* 0x0005220008000c00 */
[----:B------:R-:W-:Y:S01]  /*5b40*/  UIADD3 UR4, UPT, UPT, UR43, 0x48, URZ ;  /* 0x000000482b047890 */ /* 0x000fe2000fffe0ff */
[----:B------:R-:W-:Y:S02]  /*5b50*/  LOP3.LUT R108, R108, 0x1, RZ, 0x3c, !PT ;  /* 0x000000016c6c7812 */ /* 0x000fe400078e3cff */
[----:B------:R2:W1:Y:S01]  /*5b60*/  @P0 LDS.128 R52, [R104+0x10] ;  /* 0x0000100068340984 */ /* 0x0004620000000c00 */
[----:B------:R-:W-:Y:S01]  /*5b70*/  UPRMT UR4, UR37, 0x654, UR4 ;  /* 0x0000065425047896 */ /* 0x000fe20008000004 */
[----:B------:R-:W-:Y:S01]  /*5b80*/  @!PT LDS RZ, [RZ] ;  /* 0x00000000fffff984 */ /* 0x000fe20000000800 */
[----:B------:R-:W-:Y:S01]  /*5b90*/  @!PT LDS RZ, [RZ] ;  /* 0x00000000fffff984 */ /* 0x000fe20000000800 */
[----:B------:R-:W-:Y:S01]  /*5ba0*/  @!PT LDS RZ, [RZ] ;  /* 0x00000000fffff984 */ /* 0x000fe20000000800 */
[----:B------:R-:W-:Y:S01]  /*5bb0*/  @!PT LDS RZ, [RZ] ;  /* 0x00000000fffff984 */ /* 0x000fe20000000800 */
[----:B------:R5:W-:Y:S06]  /*5bc0*/  MEMBAR.ALL.CTA ;  /* 0x0000000000007992 */ /* 0x000bec0000008000 */
[----:B-----5:R-:W5:Y:S02]  /*5bd0*/  FENCE.VIEW.ASYNC.S ;  /* 0x00000000000073c6 */ /* 0x020f640000000000 */
[----:B-----5:R-:W-:Y:S03]  /*5be0*/  SYNCS.ARRIVE.TRANS64.RED.A1T0 RZ, [UR4], RZ ;  /* 0x000000ffffff79a7 */ /* 0x020fe60008100404 */
.L_x_103:
[----:B------:R-:W-:Y:S05]  /*5bf0*/  BSYNC B1 ;  /* 0x0000000000017941 */ /* 0x000fea0003800000 */
.L_x_102:
[----:B-1----:R-:W-:Y:S04]  /*5c00*/  SHF.R.U32.HI R3, RZ, 0x15, R32 ;  /* 0x00000015ff037819 */ /* 0x002fe80000011620 */
[----:B------:R-:W-:Y:S01]  /*5c10*/  LOP3.LUT P0, RZ, R3, 0x3, R106, 0x48, !PT ;  /* 0x0000000303ff7812 */ /* 0x000fe2000780486a */
[----:B------:R-:W-:Y:S01]  /*5c20*/  @!UPT UIADD3 URZ, UPT, UPT, URZ, URZ, URZ ;  /* 0x000000fffffff290 */ /* 0x000fe2000fffe0ff */
[----:B------:R-:W-:Y:S11]  /*5c30*/  @P4 BRA `(.L_x_107) ;  /* 0x0000000000084947 */ /* 0x000ff60003800000 */
[----:B------:R-:W1:Y:S02]  /*5c40*/  SYNCS.PHASECHK.TRANS64.TRYWAIT P1, [R113+URZ+0x80], R2 ;  /* 0x00008002710075a7 */ /* 0x000e6400080211ff */
[----:B-1----:R-:W-:Y:S05]  /*5c50*/  @!P1 BRA `(.L_x_108) ;  /* 0x0000001400649947 */ /* 0x002fea0003800000 */
.L_x_107:
[----:B------:R-:W-:Y:S05]  /*5c60*/  @!P0 BRA `(.L_x_109) ;  /* 0x0000000000408947 */ /* 0x000fea0003800000 */
[----:B------:R-:W1:Y:S01]  /*5c70*/  LDCU.64 UR8, c[0x4][0x70] ;  /* 0x01000e00ff0877ac */ /* 0x000e620008000a00 */
[----:B------:R-:W-:Y:S01]  /*5c80*/  MOV R3, 0x0 ;  /* 0x0000000000037802 */ /* 0x000fe20000000f00 */
[----:B------:R-:W-:Y:S02]  /*5c90*/  HFMA2 R12, -RZ, RZ, 0, 5.9604644775390625e-08 ;  /* 0x00000001ff0c7431 */ /* 0x000fe400000001ff */
[----:B------:R-:W-:Y:S02]  /*5ca0*/  IMAD.MOV.U32 R8, RZ, RZ, 0x192 ;  /* 0x00000192ff087424 */ /* 0x000fe400078e00ff */
[----:B------:R-:W-:Y:S01]  /*5cb0*/  IMAD.MOV.U32 R13, RZ, RZ, RZ ;  /* 0x000000ffff0d7224 */ /* 0x000fe200078e00ff */
[----:B------:R-:W5:Y:S01]  /*5cc0*/  LDCU.64 UR6, c[0x4][0x78] ;  /* 0x01000f00ff0677ac */ /* 0x000f620008000a00 */
[----:B------:R-:W2:Y:S01]  /*5cd0*/  LDC.64 R2, c[0x4][R3] ;  /* 0x0100000003027b82 */ /* 0x000ea20000000a00 */
[----:B------:R-:W3:Y:S01]  /*5ce0*/  LDCU.64 UR4, c[0x4][0x10] ;  /* 0x01000200ff0477ac */ /* 0x000ee20008000a00 */
[----:B-1----:R-:W-:Y:S01]  /*5cf0*/  MOV R5, UR9 ;  /* 0x0000000900057c02 */ /* 0x002fe20008000f00 */
[----:B------:R-:W-:Y:S01]  /*5d00*/  IMAD.U32 R4, RZ, RZ, UR8 ;  /* 0x00000008ff047e24 */ /* 0x000fe2000f8e00ff */
[----:B-----5:R-:W-:Y:S01]  /*5d10*/  MOV R7, UR7 ;  /* 0x0000000700077c02 */ /* 0x020fe20008000f00 */
[----:B------:R-:W-:Y:S01]  /*5d20*/  IMAD.U32 R6, RZ, RZ, UR6 ;  /* 0x00000006ff067e24 */ /* 0x000fe2000f8e00ff */
[----:B---3--:R-:W-:Y:S01]  /*5d30*/  MOV R11, UR5 ;  /* 0x00000005000b7c02 */ /* 0x008fe20008000f00 */
[----:B------:R-:W-:Y:S02]  /*5d40*/  IMAD.U32 R10, RZ, RZ, UR4 ;  /* 0x00000004ff0a7e24 */ /* 0x000fe4000f8e00ff */
[----:B------:R-:W-:Y:S07]  /*5d50*/  LEPC R20, `(.L_x_109) ;  /* 0x000000001014794e */ /* 0x000fee0000000000 */
[----:B--2-4-:R-:W-:Y:S05]  /*5d60*/  CALL.ABS.NOINC R2 ;  /* 0x0000000002007343 */ /* 0x014fea0003c00000 */
.L_x_109:
[----:B------:R-:W-:Y:S01]  /*5d70*/  LOP3.LUT P0, RZ, R103, 0x60, RZ, 0xc0, !PT ;  /* 0x0000006067ff7812 */ /* 0x000fe2000780c0ff */
[----:B------:R-:W-:Y:S05]  /*5d80*/  WARPSYNC.ALL ;  /* 0x0000000000007948 */ /* 0x000fea0003800000 */
[----:B------:R-:W-:Y:S01]  /*5d90*/  R2UR UR4, R32 ;  /* 0x00000000200472ca */ /* 0x000fe200000e0000 */
[----:B------:R-:W-:Y:S01]  /*5da0*/  BSSY.RECONVERGENT B0, `(.L_x_110) ;  /* 0x000009e000007945 */ /* 0x000fe20003800200 */
[-C--:B----4-:R-:W-:Y:S02]  /*5db0*/  F2FP.F16.E5M2.UNPACK_B R50, R56.reuse ;  /* 0x00000038ff32723e */ /* 0x090fe400020004ff */
[----:B------:R-:W-:Y:S02]  /*5dc0*/  F2FP.F16.E5M2.UNPACK_B R63, R56.H1 ;  /* 0x00000038ff3f723e */ /* 0x000fe400030004ff */
[-C--:B------:R-:W-:Y:S01]  /*5dd0*/  F2FP.F16.E5M2.UNPACK_B R56, R57.reuse ;  /* 0x00000039ff38723e */ /* 0x080fe200020004ff */
[--C-:B------:R-:W-:Y:S01]  /*5de0*/  HADD2.F32 R48, -RZ, R50.reuse.H0_H0 ;  /* 0x20000032ff307230 */ /* 0x100fe20000004100 */
[----:B------:R-:W-:Y:S01]  /*5df0*/  F2FP.F16.E5M2.UNPACK_B R57, R57.H1 ;  /* 0x00000039ff39723e */ /* 0x000fe200030004ff */
[----:B------:R-:W-:Y:S01]  /*5e00*/  HADD2.F32 R50, -RZ, R50.H1_H1 ;  /* 0x30000032ff327230 */ /* 0x000fe20000004100 */
[-C--:B------:R-:W-:Y:S01]  /*5e10*/  F2FP.F16.E5M2.UNPACK_B R66, R52.reuse ;  /* 0x00000034ff42723e */ /* 0x080fe200020004ff */
[--C-:B------:R-:W-:Y:S01]  /*5e20*/  HADD2.F32 R51, -RZ, R63.reuse.H0_H0 ;  /* 0x2000003fff337230 */ /* 0x100fe20000004100 */
[----:B------:R-:W-:Y:S01]  /*5e30*/  F2FP.F16.E5M2.UNPACK_B R68, R52.H1 ;  /* 0x00000034ff44723e */ /* 0x000fe200030004ff */
[----:B------:R-:W1:Y:S01]  /*5e40*/  LDTM.x32 R4, tmem[UR4] ;  /* 0x00000004000479ee */ /* 0x000e6200082c0000 */
[----:B------:R-:W-:Y:S01]  /*5e50*/  NOP ;  /* 0x0000000000007918 */ /* 0x000fe20000000000 */
[----:B------:R-:W-:Y:S01]  /*5e60*/  IADD3 R113, PT, PT, R113, 0xa0, RZ ;  /* 0x000000a071717810 */ /* 0x000fe20007ffe0ff */
[--C-:B------:R-:W-:Y:S01]  /*5e70*/  HADD2.F32 R65, -RZ, R66.reuse.H0_H0 ;  /* 0x20000042ff417230 */ /* 0x100fe20000004100 */
[----:B------:R-:W-:Y:S01]  /*5e80*/  F2FP.F16.E5M2.UNPACK_B R61, R58 ;  /* 0x0000003aff3d723e */ /* 0x000fe200020004ff */
[----:B------:R-:W-:Y:S01]  /*5e90*/  HADD2.F32 R66, -RZ, R66.H1_H1 ;  /* 0x30000042ff427230 */ /* 0x000fe20000004100 */
[----:B------:R-:W-:Y:S01]  /*5ea0*/  LOP3.LUT R113, R113, 0xfefffff8, RZ, 0xc0, !PT ;  /* 0xfefffff871717812 */ /* 0x000fe200078ec0ff */
[----:B------:R-:W-:Y:S01]  /*5eb0*/  HADD2.F32 R52, -RZ, R63.H1_H1 ;  /* 0x3000003fff347230 */ /* 0x000fe20000004100 */
[-C--:B------:R-:W-:Y:S01]  /*5ec0*/  F2FP.F16.E5M2.UNPACK_B R70, R53.reuse ;  /* 0x00000035ff46723e */ /* 0x080fe200020004ff */
[----:B------:R-:W-:Y:S01]  /*5ed0*/  HADD2.F32 R67, -RZ, R68.H0_H0 ;  /* 0x20000044ff437230 */ /* 0x000fe20000004100 */
[----:B-1----:R1:W-:Y:S01]  /*5ee0*/  SYNCS.ARRIVE.TRANS64.RED.A1T0 RZ, [R113+URZ], RZ ;  /* 0x000000ff71ff79a7 */ /* 0x0023e200081004ff */
[----:B------:R-:W-:Y:S01]  /*5ef0*/  F2FP.F16.E5M2.UNPACK_B R72, R53.H1 ;  /* 0x00000035ff48723e */ /* 0x000fe200030004ff */
[----:B------:R-:W-:Y:S01]  /*5f00*/  HADD2.F32 R53, -RZ, R56.H0_H0 ;  /* 0x20000038ff357230 */ /* 0x000fe20000004100 */
[-C--:B------:R-:W-:Y:S01]  /*5f10*/  F2FP.F16.E5M2.UNPACK_B R74, R54.reuse ;  /* 0x00000036ff4a723e */ /* 0x080fe200020004ff */
[----:B------:R-:W-:Y:S01]  /*5f20*/  HADD2.F32 R69, -RZ, R70.H0_H0 ;  /* 0x20000046ff457230 */ /* 0x000fe20000004100 */
[----:B------:R-:W-:Y:S01]  /*5f30*/  F2FP.F16.E5M2.UNPACK_B R76, R54.H1 ;  /* 0x00000036ff4c723e */ /* 0x000fe200030004ff */
[----:B------:R-:W-:Y:S01]  /*5f40*/  HADD2.F32 R54, -RZ, R56.H1_H1 ;  /* 0x30000038ff367230 */ /* 0x000fe20000004100 */
[----:B------:R-:W-:Y:S01]  /*5f50*/  F2FP.F16.E5M2.UNPACK_B R60, R58.H1 ;  /* 0x0000003aff3c723e */ /* 0x000fe200030004ff */
[----:B------:R-:W-:Y:S01]  /*5f60*/  HADD2.F32 R58, -RZ, R61.H1_H1 ;  /* 0x3000003dff3a7230 */ /* 0x000fe20000004100 */
[----:B------:R-:W-:Y:S01]  /*5f70*/  F2FP.F16.E5M2.UNPACK_B R78, R55 ;  /* 0x00000037ff4e723e */ /* 0x000fe200020004ff */
[----:B------:R-:W-:Y:S01]  /*5f80*/  HADD2.F32 R71, -RZ, R70.H1_H1 ;  /* 0x30000046ff477230 */ /* 0x000fe20000004100 */
[----:B------:R-:W-:Y:S01]  /*5f90*/  F2FP.F16.E5M2.UNPACK_B R62, R59 ;  /* 0x0000003bff3e723e */ /* 0x000fe200020004ff */
[--C-:B------:R-:W-:Y:S01]  /*5fa0*/  HADD2.F32 R73, -RZ, R74.reuse.H0_H0 ;  /* 0x2000004aff497230 */ /* 0x100fe20000004100 */
[----:B------:R-:W-:Y:S01]  /*5fb0*/  F2FP.F16.E5M2.UNPACK_B R80, R55.H1 ;  /* 0x00000037ff50723e */ /* 0x000fe200030004ff */
[C---:B---3--:R-:W-:Y:S01]  /*5fc0*/  FMUL R4, R46.reuse, R4 ;  /* 0x000000042e047220 */ /* 0x048fe20000400000 */
[C---:B------:R-:W-:Y:S01]  /*5fd0*/  FMUL R5, R46.reuse, R5 ;  /* 0x000000052e057220 */ /* 0x040fe20000400000 */
[C---:B------:R-:W-:Y:S01]  /*5fe0*/  FMUL R8, R46.reuse, R8 ;  /* 0x000000082e087220 */ /* 0x040fe20000400000 */
[C---:B------:R-:W-:Y:S01]  /*5ff0*/  FMUL R9, R46.reuse, R9 ;  /* 0x000000092e097220 */ /* 0x040fe20000400000 */
[C---:B------:R-:W-:Y:S01]  /*6000*/  FFMA R4, R49.reuse, R48, R4 ;  /* 0x0000003031047223 */ /* 0x040fe20000000004 */
[C---:B------:R-:W-:Y:S01]  /*6010*/  FFMA R5, R49.reuse, R50, R5 ;  /* 0x0000003231057223 */ /* 0x040fe20000000005 */
[C---:B------:R-:W-:Y:S01]  /*6020*/  FMUL R12, R46.reuse, R12 ;  /* 0x0000000c2e0c7220 */ /* 0x040fe20000400000 */
[C---:B------:R-:W-:Y:S01]  /*6030*/  FMUL R13, R46.reuse, R13 ;  /* 0x0000000d2e0d7220 */ /* 0x040fe20000400000 */
[C---:B------:R-:W-:Y:S01]  /*6040*/  FMUL R16, R46.reuse, R16 ;  /* 0x000000102e107220 */ /* 0x040fe20000400000 */
[C---:B------:R-:W-:Y:S01]  /*6050*/  FMUL R17, R46.reuse, R17 ;  /* 0x000000112e117220 */ /* 0x040fe20000400000 */
[C---:B------:R-:W-:Y:S01]  /*6060*/  FMUL R20, R46.reuse, R20 ;  /* 0x000000142e147220 */ /* 0x040fe20000400000 */
[C---:B------:R-:W-:Y:S01]  /*6070*/  FMUL R21, R46.reuse, R21 ;  /* 0x000000152e157220 */ /* 0x040fe20000400000 */
[C---:B------:R-:W-:Y:S01]  /*6080*/  FMUL R0, R46.reuse, R24 ;  /* 0x000000182e007220 */ /* 0x040fe20000400000 */
[C---:B------:R-:W-:Y:S01]  /*6090*/  FMUL R2, R46.reuse, R25 ;  /* 0x000000192e027220 */ /* 0x040fe20000400000 */
[----:B------:R-:W-:Y:S02]  /*60a0*/  HADD2.F32 R74, -RZ, R74.H1_H1 ;  /* 0x3000004aff4a7230 */ /* 0x000fe40000004100 */
[C---:B------:R-:W-:Y:S01]  /*60b0*/  FMUL R24, R46.reuse, R28 ;  /* 0x0000001c2e187220 */ /* 0x040fe20000400000 */
[C---:B------:R-:W-:Y:S01]  /*60c0*/  FMUL R25, R46.reuse, R29 ;  /* 0x0000001d2e197220 */ /* 0x040fe20000400000 */
[--C-:B------:R-:W-:Y:S02]  /*60d0*/  HADD2.F32 R77, -RZ, R78.reuse.H0_H0 ;  /* 0x2000004eff4d7230 */ /* 0x100fe40000004100 */
[C---:B------:R-:W-:Y:S01]  /*60e0*/  FMUL R28, R46.reuse, R32 ;  /* 0x000000202e1c7220 */ /* 0x040fe20000400000 */
[----:B------:R-:W-:Y:S02]  /*60f0*/  HADD2.F32 R78, -RZ, R78.H1_H1 ;  /* 0x3000004eff4e7230 */ /* 0x000fe40000004100 */
[C---:B------:R-:W-:Y:S01]  /*6100*/  FMUL R29, R46.reuse, R33 ;  /* 0x000000212e1d7220 */ /* 0x040fe20000400000 */
[C---:B------:R-:W-:Y:S01]  /*6110*/  FMUL R6, R46.reuse, R6 ;  /* 0x000000062e067220 */ /* 0x040fe20000400000 */
[C---:B------:R-:W-:Y:S01]  /*6120*/  FMUL R7, R46.reuse, R7 ;  /* 0x000000072e077220 */ /* 0x040fe20000400000 */
[--C-:B------:R-:W-:Y:S02]  /*6130*/  HADD2.F32 R55, -RZ, R57.reuse.H0_H0 ;  /* 0x20000039ff377230 */ /* 0x100fe40000004100 */
[C---:B------:R-:W-:Y:S01]  /*6140*/  FMUL R10, R46.reuse, R10 ;  /* 0x0000000a2e0a7220 */ /* 0x040fe20000400000 */
[C---:B------:R-:W-:Y:S01]  /*6150*/  FFMA R6, R49.reuse, R51, R6 ;  /* 0x0000003331067223 */ /* 0x040fe20000000006 */
[----:B------:R-:W-:Y:S02]  /*6160*/  HADD2.F32 R56, -RZ, R57.H1_H1 ;  /* 0x30000039ff387230 */ /* 0x000fe40000004100 */
[C---:B------:R-:W-:Y:S01]  /*6170*/  FFMA R7, R49.reuse, R52, R7 ;  /* 0x0000003431077223 */ /* 0x040fe20000000007 */
[C---:B------:R-:W-:Y:S01]  /*6180*/  FFMA R8, R49.reuse, R53, R8 ;  /* 0x0000003531087223 */ /* 0x040fe20000000008 */
[C---:B------:R-:W-:Y:S01]  /*6190*/  FFMA R9, R49.reuse, R54, R9 ;  /* 0x0000003631097223 */ /* 0x040fe20000000009 */
[----:B------:R-:W-:Y:S02]  /*61a0*/  HADD2.F32 R57, -RZ, R61.H0_H0 ;  /* 0x2000003dff397230 */ /* 0x000fe40000004100 */
[----:B------:R-:W-:Y:S01]  /*61b0*/  FFMA R10, R49, R55, R10 ;  /* 0x00000037310a7223 */ /* 0x000fe2000000000a */
[----:B------:R-:W-:Y:S01]  /*61c0*/  F2FP.SATFINITE.E5M2.F32.PACK_AB_MERGE_C R96, R7, R6, RZ ;  /* 0x000000060760723e */ /* 0x000fe200048060ff */
[----:B------:R-:W-:Y:S02]  /*61d0*/  HADD2.F32 R61, -RZ, R62.H0_H0 ;  /* 0x2000003eff3d7230 */ /* 0x000fe40000004100 */
[C---:B------:R-:W-:Y:S01]  /*61e0*/  FMUL R11, R46.reuse, R11 ;  /* 0x0000000b2e0b7220 */ /* 0x040fe20000400000 */
[----:B------:R-:W-:Y:S01]  /*61f0*/  F2FP.F16.E5M2.UNPACK_B R64, R59.H1 ;  /* 0x0000003bff40723e */ /* 0x000fe200030004ff */
[----:B------:R-:W-:Y:S01]  /*6200*/  HADD2.F32 R59, -RZ, R60.H0_H0 ;  /* 0x2000003cff3b7230 */ /* 0x000fe20000004100 */
[----:B------:R-:W-:Y:S01]  /*6210*/  F2FP.SATFINITE.E5M2.F32.PACK_AB_MERGE_C R96, R5, R4, R96 ;  /* 0x000000040560723e */ /* 0x000fe20004806060 */
[C---:B------:R-:W-:Y:S01]  /*6220*/  FFMA R11, R49.reuse, R56, R11 ;  /* 0x00000038310b7223 */ /* 0x040fe2000000000b */
[C---:B------:R-:W-:Y:S01]  /*6230*/  FFMA R12, R49.reuse, R57, R12 ;  /* 0x00000039310c7223 */ /* 0x040fe2000000000c */
[----:B------:R-:W-:Y:S01]  /*6240*/  FFMA R13, R49, R58, R13 ;  /* 0x0000003a310d7223 */ /* 0x000fe2000000000d */
[----:B------:R-:W-:Y:S02]  /*6250*/  HADD2.F32 R62, -RZ, R62.H1_H1 ;  /* 0x3000003eff3e7230 */ /* 0x000fe40000004100 */
[C---:B------:R-:W-:Y:S01]  /*6260*/  FMUL R14, R46.reuse, R14 ;  /* 0x0000000e2e0e7220 */ /* 0x040fe20000400000 */
[----:B------:R-:W-:Y:S01]  /*6270*/  HADD2.F32 R60, -RZ, R60.H1_H1 ;  /* 0x3000003cff3c7230 */ /* 0x000fe20000004100 */
[----:B------:R-:W-:Y:S01]  /*6280*/  F2FP.SATFINITE.E5M2.F32.PACK_AB_MERGE_C R97, R11, R10, RZ ;  /* 0x0000000a0b61723e */ /* 0x000fe200048060ff */
[C---:B------:R-:W-:Y:S01]  /*6290*/  FMUL R15, R46.reuse, R15 ;  /* 0x0000000f2e0f7220 */ /* 0x040fe20000400000 */
[--C-:B------:R-:W-:Y:S02]  /*62a0*/  HADD2.F32 R63, -RZ, R64.reuse.H0_H0 ;  /* 0x20000040ff3f7230 */ /* 0x100fe40000004100 */
[----:B------:R-:W-:Y:S01]  /*62b0*/  FFMA R14, R49, R59, R14 ;  /* 0x0000003b310e7223 */ /* 0x000fe2000000000e */
[----:B------:R-:W-:Y:S01]  /*62c0*/  F2FP.SATFINITE.E5M2.F32.PACK_AB_MERGE_C R97, R9, R8, R97 ;  /* 0x000000080961723e */ /* 0x000fe20004806061 */
[C---:B------:R-:W-:Y:S01]  /*62d0*/  FFMA R15, R49.reuse, R60, R15 ;  /* 0x0000003c310f7223 */ /* 0x040fe2000000000f */
[C---:B------:R-:W-:Y:S01]  /*62e0*/  FFMA R16, R49.reuse, R61, R16 ;  /* 0x0000003d31107223 */ /* 0x040fe20000000010 */
[C---:B------:R-:W-:Y:S01]  /*62f0*/  FFMA R17, R49.reuse, R62, R17 ;  /* 0x0000003e31117223 */ /* 0x040fe20000000011 */
[----:B------:R-:W-:Y:S02]  /*6300*/  HADD2.F32 R64, -RZ, R64.H1_H1 ;  /* 0x30000040ff407230 */ /* 0x000fe40000004100 */
[C---:B------:R-:W-:Y:S01]  /*6310*/  FMUL R18, R46.reuse, R18 ;  /* 0x000000122e127220 */ /* 0x040fe20000400000 */
[C---:B------:R-:W-:Y:S01]  /*6320*/  FMUL R19, R46.reuse, R19 ;  /* 0x000000132e137220 */ /* 0x040fe20000400000 */
[----:B------:R-:W-:Y:S02]  /*6330*/  HADD2.F32 R68, -RZ, R68.H1_H1 ;  /* 0x30000044ff447230 */ /* 0x000fe40000004100 */
[C---:B------:R-:W-:Y:S01]  /*6340*/  FMUL R22, R46.reuse, R22 ;  /* 0x000000162e167220 */ /* 0x040fe20000400000 */
[C---:B------:R-:W-:Y:S01]  /*6350*/  FFMA R18, R49.reuse, R63, R18 ;  /* 0x0000003f31127223 */ /* 0x040fe20000000012 */
[C---:B------:R-:W-:Y:S01]  /*6360*/  FFMA R19, R49.reuse, R64, R19 ;  /* 0x0000004031137223 */ /* 0x040fe20000000013 */
[C---:B------:R-:W-:Y:S01]  /*6370*/  FMUL R23, R46.reuse, R23 ;  /* 0x000000172e177220 */ /* 0x040fe20000400000 */
[C---:B------:R-:W-:Y:S01]  /*6380*/  FFMA R20, R49.reuse, R65, R20 ;  /* 0x0000004131147223 */ /* 0x040fe20000000014 */
[C---:B------:R-:W-:Y:S01]  /*6390*/  FFMA R21, R49.reuse, R66, R21 ;  /* 0x0000004231157223 */ /* 0x040fe20000000015 */
[--C-:B------:R-:W-:Y:S02]  /*63a0*/  HADD2.F32 R70, -RZ, R72.reuse.H0_H0 ;  /* 0x20000048ff467230 */ /* 0x100fe40000004100 */
[C---:B------:R-:W-:Y:S01]  /*63b0*/  FFMA R22, R49.reuse, R67, R22 ;  /* 0x0000004331167223 */ /* 0x040fe20000000016 */
[----:B------:R-:W-:Y:S02]  /*63c0*/  HADD2.F32 R72, -RZ, R72.H1_H1 ;  /* 0x30000048ff487230 */ /* 0x000fe40000004100 */
[C---:B------:R-:W-:Y:S01]  /*63d0*/  FMUL R3, R46.reuse, R26 ;  /* 0x0000001a2e037220 */ /* 0x040fe20000400000 */
        /* <DEDUP_REMOVED lines=16> */
[----:B------:R-:W-:Y:S01]  /*64e0*/  FFMA R31, R49, R76, R31 ;  /* 0x0000004c311f7223 */ /* 0x000fe2000000001f */
[----:B------:R-:W-:Y:S01]  /*64f0*/  FMUL R35, R46, R35 ;  /* 0x000000232e237220 */ /* 0x000fe20000400000 */
[----:B------:R-:W-:Y:S01]  /*6500*/  F2FP.SATFINITE.E5M2.F32.PACK_AB_MERGE_C R98, R15, R14, RZ ;  /* 0x0000000e0f62723e */ /* 0x000fe200048060ff */
[----:B------:R-:W-:Y:S01]  /*6510*/  FFMA R28, R49, R77, R28 ;  /* 0x0000004d311c7223 */ /* 0x000fe2000000001c */
[----:B------:R-:W-:Y:S01]  /*6520*/  F2FP.SATFINITE.E5M2.F32.PACK_AB_MERGE_C R99, R19, R18, RZ ;  /* 0x000000121363723e */ /* 0x000fe200048060ff */
[C---:B------:R-:W-:Y:S01]  /*6530*/  FFMA R29, R49.reuse, R78, R29 ;  /* 0x0000004e311d7223 */ /* 0x040fe2000000001d */
[C---:B------:R-:W-:Y:S01]  /*6540*/  FFMA R30, R49.reuse, R79, R30 ;  /* 0x0000004f311e7223 */ /* 0x040fe2000000001e */
[----:B------:R-:W-:Y:S01]  /*6550*/  FFMA R35, R49, R80, R35 ;  /* 0x0000005031237223 */ /* 0x000fe20000000023 */
[----:B------:R-:W-:Y:S02]  /*6560*/  F2FP.SATFINITE.E5M2.F32.PACK_AB_MERGE_C R98, R13, R12, R98 ;  /* 0x0000000c0d62723e */ /* 0x000fe40004806062 */
[----:B------:R-:W-:Y:S02]  /*6570*/  F2FP.SATFINITE.E5M2.F32.PACK_AB_MERGE_C R99, R17, R16, R99 ;  /* 0x000000101163723e */ /* 0x000fe40004806063 */
[----:B------:R-:W-:Y:S02]  /*6580*/  F2FP.SATFINITE.E5M2.F32.PACK_AB_MERGE_C R116, R23, R22, RZ ;  /* 0x000000161774723e */ /* 0x000fe400048060ff */
[----:B------:R-:W-:Y:S01]  /*6590*/  F2FP.SATFINITE.E5M2.F32.PACK_AB_MERGE_C R117, R27, R3, RZ ;  /* 0x000000031b75723e */ /* 0x000fe200048060ff */
[----:B------:R3:W-:Y:S01]  /*65a0*/  STS.128 [R105+UR43+0x1200], R96 ;  /* 0x0012006069007988 */ /* 0x0007e20008000c2b */
[----:B------:R-:W-:Y:S02]  /*65b0*/  F2FP.SATFINITE.E5M2.F32.PACK_AB_MERGE_C R115, R31, R26, RZ ;  /* 0x0000001a1f73723e */ /* 0x000fe400048060ff */
[----:B------:R-:W-:Y:S02]  /*65c0*/  F2FP.SATFINITE.E5M2.F32.PACK_AB_MERGE_C R120, R35, R30, RZ ;  /* 0x0000001e2378723e */ /* 0x000fe400048060ff */
[----:B------:R-:W-:Y:S02]  /*65d0*/  F2FP.SATFINITE.E5M2.F32.PACK_AB_MERGE_C R116, R21, R20, R116 ;  /* 0x000000141574723e */ /* 0x000fe40004806074 */
[----:B------:R-:W-:Y:S02]  /*65e0*/  F2FP.SATFINITE.E5M2.F32.PACK_AB_MERGE_C R117, R2, R0, R117 ;  /* 0x000000000275723e */ /* 0x000fe40004806075 */
[----:B------:R-:W-:Y:S02]  /*65f0*/  F2FP.SATFINITE.E5M2.F32.PACK_AB_MERGE_C R118, R25, R24, R115 ;  /* 0x000000181976723e */ /* 0x000fe40004806073 */
[----:B------:R-:W-:Y:S02]  /*6600*/  F2FP.SATFINITE.E5M2.F32.PACK_AB_MERGE_C R119, R29, R28, R120 ;  /* 0x0000001c1d77723e */ /* 0x000fe40004806078 */
[----:B-1----:R-:W-:Y:S03]  /*6610*/  IADD3 R113, PT, PT, R44, 0x1, RZ ;  /* 0x000000012c717810 */ /* 0x002fe60007ffe0ff */
[----:B------:R3:W-:Y:S01]  /*6620*/  STS.128 [R104+0x1010], R116 ;  /* 0x0010107468007388 */ /* 0x0007e20000000c00 */
[----:B------:R-:W-:Y:S01]  /*6630*/  @!PT LDS RZ, [RZ] ;  /* 0x00000000fffff984 */ /* 0x000fe20000000800 */
[----:B------:R-:W-:Y:S01]  /*6640*/  @!PT LDS RZ, [RZ] ;  /* 0x00000000fffff984 */ /* 0x000fe20000000800 */
[----:B------:R-:W-:Y:S01]  /*6650*/  @!PT LDS RZ, [RZ] ;  /* 0x00000000fffff984 */ /* 0x000fe20000000800 */
[----:B------:R-:W-:Y:S01]  /*6660*/  @!PT LDS RZ, [RZ] ;  /* 0x00000000fffff984 */ /* 0x000fe20000000800 */
[----:B------:R1:W-:Y:S07]  /*6670*/  MEMBAR.ALL.CTA ;  /* 0x0000000000007992 */ /* 0x0003ee0000008000 */
[----:B-1----:R-:W1:Y:S02]  /*6680*/  FENCE.VIEW.ASYNC.S ;  /* 0x00000000000073c6 */ /* 0x002e640000000000 */
[----:B-1----:R-:W-:Y:S06]  /*6690*/  BAR.SYNC.DEFER_BLOCKING 0x1, 0x80 ;  /* 0x0042000000007b1d */ /* 0x002fec0000010000 */
[----:B------:R-:W-:Y:S05]  /*66a0*/  @P0 BRA `(.L_x_111) ;  /* 0x0000000000340947 */ /* 0x000fea0003800000 */
[----:B------:R-:W-:Y:S01]  /*66b0*/  UIADD3 UR12, UPT, UPT, UR43, 0x1200, URZ ;  /* 0x000012002b0c7890 */ /* 0x000fe2000fffe0ff */
[----:B------:R-:W-:Y:S01]  /*66c0*/  R2UR UR9, R94 ;  /* 0x000000005e0972ca */ /* 0x000fe200000e0000 */
[----:B------:R-:W-:Y:S01]  /*66d0*/  UIADD3 UR10, UP0, UPT, UR46, 0x680, URZ ;  /* 0x000006802e0a7890 */ /* 0x000fe2000ff1e0ff */
[----:B------:R-:W-:Y:S01]  /*66e0*/  R2UR UR8, R93 ;  /* 0x000000005d0872ca */ /* 0x000fe200000e0000 */
[----:B------:R-:W-:Y:S02]  /*66f0*/  UMOV UR7, UR36 ;  /* 0x0000002400077c82 */ /* 0x000fe40008000000 */
[----:B------:R-:W-:Y:S01]  /*6700*/  IMAD.U32 R111, RZ, RZ, UR12 ;  /* 0x0000000cff6f7e24 */ /* 0x000fe2000f8e00ff */
[----:B------:R-:W-:Y:S04]  /*6710*/  UIADD3.X UR11, UPT, UPT, URZ, UR47, URZ, UP0, !UPT ;  /* 0x0000002fff0b7290 */ /* 0x000fe800087fe4ff */
[----:B------:R-:W-:Y:S03]  /*6720*/  R2UR UR4, R111 ;  /* 0x000000006f0472ca */ /* 0x000fe600000e0000 */
[----:B------:R-:W-:Y:S02]  /*6730*/  USHF.L.U32 UR5, UR9, 0x6, URZ ;  /* 0x0000000609057899 */ /* 0x000fe400080006ff */
[----:B------:R-:W-:Y:S09]  /*6740*/  USHF.L.U32 UR6, UR8, 0x6, URZ ;  /* 0x0000000608067899 */ /* 0x000ff200080006ff */
[----:B------:R1:W-:Y:S01]  /*6750*/  UTMASTG.3D [UR4], [UR10] ;  /* 0x000000040a0073b5 */ /* 0x0003e20008010000 */
[----:B------:R0:W-:Y:S01]  /*6760*/  UTMACMDFLUSH ;  /* 0x00000000000079b7 */ /* 0x0001e20000000000 */
[----:B-1----:R-:W-:Y:S04]  /*6770*/  DEPBAR.LE SB0, 0x0 ;  /* 0x000080000000791a */ /* 0x002fe80000000000 */
.L_x_111:
[----:B------:R-:W-:Y:S05]  /*6780*/  BSYNC.RECONVERGENT B0 ;  /* 0x0000000000007941 */ /* 0x000fea0003800200 */
.L_x_110:
[----:B------:R-:W-:Y:S01]  /*6790*/  BAR.SYNC.DEFER_BLOCKING 0x1, 0x80 ;  /* 0x0042000000007b1d */ /* 0x000fe20000010000 */
[----:B------:R-:W-:Y:S01]  /*67a0*/  ISETP.NE.AND P2, PT, R112, RZ, PT ;  /* 0x000000ff7000720c */ /* 0x000fe20003f45270 */
[----:B------:R-:W-:Y:S01]  /*67b0*/  IMAD.IADD R94, R43, 0x1, R81 ;  /* 0x000000012b5e7824 */ /* 0x000fe200078e0251 */
[----:B------:R-:W-:Y:S01]  /*67c0*/  ISETP.NE.AND P0, PT, R114, 0x2, PT ;  /* 0x000000027200780c */ /* 0x000fe20003f05270 */
[----:B------:R-:W-:Y:S01]  /*67d0*/  IMAD.IADD R93, R45, 0x1, R92 ;  /* 0x000000012d5d7824 */ /* 0x000fe200078e025c */
[----:B------:R-:W-:Y:S02]  /*67e0*/  ISETP.NE.AND P1, PT, R113, 0x4, PT ;  /* 0x000000047100780c */ /* 0x000fe40003f25270 */
[----:B------:R-:W-:Y:S02]  /*67f0*/  SEL R0, RZ, 0x1, P0 ;  /* 0x00000001ff007807 */ /* 0x000fe40000000000 */
[----:B------:R-:W-:Y:S02]  /*6800*/  SEL R3, RZ, 0x1, P1 ;  /* 0x00000001ff037807 */ /* 0x000fe40000800000 */
[----:B------:R-:W-:Y:S02]  /*6810*/  LOP3.LUT R109, R109, R0, RZ, 0x3c, !PT ;  /* 0x000000006d6d7212 */ /* 0x000fe400078e3cff */
[----:B------:R-:W-:Y:S02]  /*6820*/  LOP3.LUT R110, R110, R3, RZ, 0x3c, !PT ;  /* 0x000000036e6e7212 */ /* 0x000fe400078e3cff */
[----:B------:R-:W-:Y:S02]  /*6830*/  @P2 R2UR UR36, R107 ;  /* 0x000000006b2422ca */ /* 0x000fe400000e0000 */
[----:B------:R-:W-:Y:S02]  /*6840*/  SEL R114, R114, RZ, P0 ;  /* 0x000000ff72727207 */ /* 0x000fe40000000000 */
[----:B------:R-:W-:Y:S01]  /*6850*/  SEL R44, R113, RZ, P1 ;  /* 0x000000ff712c7207 */ /* 0x000fe20000800000 */
[----:B------:R-:W-:Y:S10]  /*6860*/  @P2 BRA `(.L_x_112) ;  /* 0xffffffe400a02947 */ /* 0x000ff4000383ffff */
[----:B------:R-:W-:Y:S05]  /*6870*/  EXIT ;  /* 0x000000000000794d */ /* 0x000fea0003800000 */
.L_x_24:
[----:B--2---:R2:W4:Y:S02]  /*6880*/  SYNCS.PHASECHK.TRANS64.TRYWAIT P0, [R3+URZ+0xd0], R2 ;  /* 0x0000d002030075a7 */ /* 0x00452400080011ff */
[----:B----4-:R-:W-:Y:S05]  /*6890*/  @!P0 NANOSLEEP.SYNCS 0x989680 ;  /* 0x009896800000895d */ /* 0x010fea0003900000 */
[----:B------:R-:W4:Y:S02]  /*68a0*/  @!P0 SYNCS.PHASECHK.TRANS64 P0, [R3+URZ+0xd0], R2 ;  /* 0x0000d002030085a7 */ /* 0x000f2400080010ff */
[----:B----4-:R-:W-:Y:S05]  /*68b0*/  @!P0 BRA `(.L_x_24) ;  /* 0xfffffffc00f08947 */ /* 0x010fea000383ffff */
[----:B------:R-:W-:Y:S05]  /*68c0*/  BRA `(.L_x_113) ;  /* 0xffffffac00b87947 */ /* 0x000fea000383ffff */
.L_x_27:
[----:B-1----:R-:W-:-:S07]  /*68d0*/  MOV R2, UR33 ;  /* 0x0000002100027c02 */ /* 0x002fce0008000f00 */
.L_x_114:
[----:B-1----:R1:W2:Y:S02]  /*68e0*/  SYNCS.PHASECHK.TRANS64.TRYWAIT P0, [R2+URZ+0x20], R5 ;  /* 0x00002005020075a7 */ /* 0x0022a400080011ff */
[----:B--2---:R-:W-:Y:S05]  /*68f0*/  @!P0 NANOSLEEP.SYNCS 0x989680 ;  /* 0x009896800000895d */ /* 0x004fea0003900000 */
[----:B------:R-:W2:Y:S02]  /*6900*/  @!P0 SYNCS.PHASECHK.TRANS64 P0, [R2+URZ+0x20], R5 ;  /* 0x00002005020085a7 */ /* 0x000ea400080010ff */
[----:B--2---:R-:W-:Y:S05]  /*6910*/  @!P0 BRA `(.L_x_114) ;  /* 0xfffffffc00f08947 */ /* 0x004fea000383ffff */
[----:B------:R-:W-:Y:S05]  /*6920*/  BRA `(.L_x_26) ;  /* 0xffffffb000207947 */ /* 0x000fea000383ffff */
.L_x_34:
[----:B-1----:R-:W-:-:S07]  /*6930*/  MOV R2, UR17 ;  /* 0x0000001100027c02 */ /* 0x002fce0008000f00 */
.L_x_115:
[----:B-1----:R1:W2:Y:S02]  /*6940*/  SYNCS.PHASECHK.TRANS64.TRYWAIT P0, [R2+URZ+0x20], R5 ;  /* 0x00002005020075a7 */ /* 0x0022a400080011ff */
[----:B--2---:R-:W-:Y:S05]  /*6950*/  @!P0 NANOSLEEP.SYNCS 0x989680 ;  /* 0x009896800000895d */ /* 0x004fea0003900000 */
[----:B------:R-:W2:Y:S02]  /*6960*/  @!P0 SYNCS.PHASECHK.TRANS64 P0, [R2+URZ+0x20], R5 ;  /* 0x00002005020085a7 */ /* 0x000ea400080010ff */
[----:B--2---:R-:W-:Y:S05]  /*6970*/  @!P0 BRA `(.L_x_115) ;  /* 0xfffffffc00f08947 */ /* 0x004fea000383ffff */
[----:B------:R-:W-:Y:S05]  /*6980*/  BRA `(.L_x_33) ;  /* 0xffffffb000dc7947 */ /* 0x000fea000383ffff */
.L_x_39:
[----:B-1----:R1:W2:Y:S02]  /*6990*/  SYNCS.PHASECHK.TRANS64.TRYWAIT P0, [R2+URZ+0x60], R3 ;  /* 0x00006003020075a7 */ /* 0x0022a400080011ff */
[----:B--2---:R-:W-:Y:S05]  /*69a0*/  @!P0 NANOSLEEP.SYNCS 0x989680 ;  /* 0x009896800000895d */ /* 0x004fea0003900000 */
[----:B------:R-:W2:Y:S02]  /*69b0*/  @!P0 SYNCS.PHASECHK.TRANS64 P0, [R2+URZ+0x60], R3 ;  /* 0x00006003020085a7 */ /* 0x000ea400080010ff */
[----:B--2---:R-:W-:Y:S05]  /*69c0*/  @!P0 BRA `(.L_x_39) ;  /* 0xfffffffc00f08947 */ /* 0x004fea000383ffff */
[----:B------:R-:W-:Y:S05]  /*69d0*/  BRA `(.L_x_116) ;  /* 0xffffffb400807947 */ /* 0x000fea000383ffff */
.L_x_43:
[----:B---3--:R-:W-:-:S07]  /*69e0*/  MOV R0, UR5 ;  /* 0x0000000500007c02 */ /* 0x008fce0008000f00 */
.L_x_117:
[----:B-1----:R1:W2:Y:S02]  /*69f0*/  SYNCS.PHASECHK.TRANS64.TRYWAIT P0, [R0+URZ], R3 ;  /* 0x00000003000075a7 */ /* 0x0022a400080011ff */
[----:B--2---:R-:W-:Y:S05]  /*6a00*/  @!P0 NANOSLEEP.SYNCS 0x989680 ;  /* 0x009896800000895d */ /* 0x004fea0003900000 */
[----:B------:R-:W2:Y:S02]  /*6a10*/  @!P0 SYNCS.PHASECHK.TRANS64 P0, [R0+URZ], R3 ;  /* 0x00000003000085a7 */ /* 0x000ea400080010ff */
[----:B--2---:R-:W-:Y:S05]  /*6a20*/  @!P0 BRA `(.L_x_117) ;  /* 0xfffffffc00f08947 */ /* 0x004fea000383ffff */
[----:B------:R-:W-:Y:S05]  /*6a30*/  BRA `(.L_x_118) ;  /* 0xffffffb800f07947 */ /* 0x000fea000383ffff */
.L_x_44:
[----:B---3--:R-:W-:-:S07]  /*6a40*/  MOV R0, UR5 ;  /* 0x0000000500007c02 */ /* 0x008fce0008000f00 */
.L_x_119:
[----:B-1----:R1:W2:Y:S02]  /*6a50*/  SYNCS.PHASECHK.TRANS64.TRYWAIT P0, [R0+URZ], R3 ;  /* 0x00000003000075a7 */ /* 0x0022a400080011ff */
[----:B--2---:R-:W-:Y:S05]  /*6a60*/  @!P0 NANOSLEEP.SYNCS 0x989680 ;  /* 0x009896800000895d */ /* 0x004fea0003900000 */
[----:B------:R-:W2:Y:S02]  /*6a70*/  @!P0 SYNCS.PHASECHK.TRANS64 P0, [R0+URZ], R3 ;  /* 0x00000003000085a7 */ /* 0x000ea400080010ff */
[----:B--2---:R-:W-:Y:S05]  /*6a80*/  @!P0 BRA `(.L_x_119) ;  /* 0xfffffffc00f08947 */ /* 0x004fea000383ffff */
[----:B------:R-:W-:Y:S05]  /*6a90*/  BRA `(.L_x_120) ;  /* 0xffffffb800fc7947 */ /* 0x000fea000383ffff */
.L_x_45:
[----:B---3--:R-:W-:-:S07]  /*6aa0*/  MOV R0, UR5 ;  /* 0x0000000500007c02 */ /* 0x008fce0008000f00 */
.L_x_121:
[----:B-1----:R1:W2:Y:S02]  /*6ab0*/  SYNCS.PHASECHK.TRANS64.TRYWAIT P0, [R0+URZ], R3 ;  /* 0x00000003000075a7 */ /* 0x0022a400080011ff */
[----:B--2---:R-:W-:Y:S05]  /*6ac0*/  @!P0 NANOSLEEP.SYNCS 0x989680 ;  /* 0x009896800000895d */ /* 0x004fea0003900000 */
[----:B------:R-:W2:Y:S02]  /*6ad0*/  @!P0 SYNCS.PHASECHK.TRANS64 P0, [R0+URZ], R3 ;  /* 0x00000003000085a7 */ /* 0x000ea400080010ff */
[----:B--2---:R-:W-:Y:S05]  /*6ae0*/  @!P0 BRA `(.L_x_121) ;  /* 0xfffffffc00f08947 */ /* 0x004fea000383ffff */
[----:B------:R-:W-:Y:S05]  /*6af0*/  BRA `(.L_x_122) ;  /* 0xffffffbc00087947 */ /* 0x000fea000383ffff */
.L_x_48:
[----:B-1----:R1:W2:Y:S02]  /*6b00*/  SYNCS.PHASECHK.TRANS64.TRYWAIT P0, [R0+URZ+0xc0], R5 ;  /* 0x0000c005000075a7 */ /* 0x0022a400080011ff */
[----:B--2---:R-:W-:Y:S05]  /*6b10*/  @!P0 NANOSLEEP.SYNCS 0x989680 ;  /* 0x009896800000895d */ /* 0x004fea0003900000 */
[----:B------:R-:W2:Y:S02]  /*6b20*/  @!P0 SYNCS.PHASECHK.TRANS64 P0, [R0+URZ+0xc0], R5 ;  /* 0x0000c005000085a7 */ /* 0x000ea400080010ff */
[----:B--2---:R-:W-:Y:S05]  /*6b30*/  @!P0 BRA `(.L_x_48) ;  /* 0xfffffffc00f08947 */ /* 0x004fea000383ffff */
[----:B------:R-:W-:Y:S05]  /*6b40*/  BRA `(.L_x_123) ;  /* 0xffffffbc00687947 */ /* 0x000fea000383ffff */
.L_x_49:
[----:B------:R-:W-:-:S07]  /*6b50*/  MOV R0, UR5 ;  /* 0x0000000500007c02 */ /* 0x000fce0008000f00 */
.L_x_124:
[----:B-1----:R1:W2:Y:S02]  /*6b60*/  SYNCS.PHASECHK.TRANS64.TRYWAIT P0, [R0+URZ+0x70], R7 ;  /* 0x00007007000075a7 */ /* 0x0022a400080011ff */
[----:B--2---:R-:W-:Y:S05]  /*6b70*/  @!P0 NANOSLEEP.SYNCS 0x989680 ;  /* 0x009896800000895d */ /* 0x004fea0003900000 */
[----:B------:R-:W2:Y:S02]  /*6b80*/  @!P0 SYNCS.PHASECHK.TRANS64 P0, [R0+URZ+0x70], R7 ;  /* 0x00007007000085a7 */ /* 0x000ea400080010ff */
[----:B--2---:R-:W-:Y:S05]  /*6b90*/  @!P0 BRA `(.L_x_124) ;  /* 0xfffffffc00f08947 */ /* 0x004fea000383ffff */
[----:B------:R-:W-:Y:S05]  /*6ba0*/  BRA `(.L_x_125) ;  /* 0xffffffbc00787947 */ /* 0x000fea000383ffff */
.L_x_50:
[----:B-1----:R1:W2:Y:S02]  /*6bb0*/  SYNCS.PHASECHK.TRANS64.TRYWAIT P1, [R0+URZ+0x60], R5 ;  /* 0x00006005000075a7 */ /* 0x0022a400080211ff */
[----:B--2---:R-:W-:Y:S05]  /*6bc0*/  @!P1 NANOSLEEP.SYNCS 0x989680 ;  /* 0x009896800000995d */ /* 0x004fea0003900000 */
[----:B------:R-:W2:Y:S02]  /*6bd0*/  @!P1 SYNCS.PHASECHK.TRANS64 P1, [R0+URZ+0x60], R5 ;  /* 0x00006005000095a7 */ /* 0x000ea400080210ff */
[----:B--2---:R-:W-:Y:S05]  /*6be0*/  @!P1 BRA `(.L_x_50) ;  /* 0xfffffffc00f09947 */ /* 0x004fea000383ffff */
[----:B------:R-:W-:Y:S05]  /*6bf0*/  BRA `(.L_x_126) ;  /* 0xffffffbc00a87947 */ /* 0x000fea000383ffff */
.L_x_53:
[----:B------:R-:W-:-:S07]  /*6c00*/  MOV R0, UR5 ;  /* 0x0000000500007c02 */ /* 0x000fce0008000f00 */
.L_x_127:
[----:B-1----:R1:W2:Y:S02]  /*6c10*/  SYNCS.PHASECHK.TRANS64.TRYWAIT P0, [R0+URZ+0x70], R3 ;  /* 0x00007003000075a7 */ /* 0x0022a400080011ff */
[----:B--2---:R-:W-:Y:S05]  /*6c20*/  @!P0 NANOSLEEP.SYNCS 0x989680 ;  /* 0x009896800000895d */ /* 0x004fea0003900000 */
[----:B------:R-:W2:Y:S02]  /*6c30*/  @!P0 SYNCS.PHASECHK.TRANS64 P0, [R0+URZ+0x70], R3 ;  /* 0x00007003000085a7 */ /* 0x000ea400080010ff */
[----:B--2---:R-:W-:Y:S05]  /*6c40*/  @!P0 BRA `(.L_x_127) ;  /* 0xfffffffc00f08947 */ /* 0x004fea000383ffff */
[----:B------:R-:W-:Y:S05]  /*6c50*/  BRA `(.L_x_52) ;  /* 0xffffffbc00fc7947 */ /* 0x000fea000383ffff */
.L_x_62:
[----:B-1----:R-:W-:-:S04]  /*6c60*/  MOV R4, UR6 ;  /* 0x0000000600047c02 */ /* 0x002fc80008000f00 */
[----:B------:R1:W2:Y:S03]  /*6c70*/  SYNCS.PHASECHK.TRANS64.TRYWAIT P0, [R4+URZ+0x8], R5 ;  /* 0x00000805040075a7 */ /* 0x0002a600080011ff */
[----:B--2---:R-:W-:Y:S05]  /*6c80*/  @!P0 NANOSLEEP.SYNCS 0x989680 ;  /* 0x009896800000895d */ /* 0x004fea0003900000 */
[----:B------:R-:W2:Y:S02]  /*6c90*/  @!P0 SYNCS.PHASECHK.TRANS64 P0, [R4+URZ+0x8], R5 ;  /* 0x00000805040085a7 */ /* 0x000ea400080010ff */
[----:B--2---:R-:W-:Y:S05]  /*6ca0*/  @!P0 BRA `(.L_x_62) ;  /* 0xfffffffc00ec8947 */ /* 0x004fea000383ffff */
[----:B------:R-:W-:Y:S05]  /*6cb0*/  BRA `(.L_x_61) ;  /* 0xffffffc000b07947 */ /* 0x000fea000383ffff */
.L_x_64:
[----:B------:R-:W-:Y:S01]  /*6cc0*/  BSSY B0, `(.L_x_128) ;  /* 0x0000006000007945 */ /* 0x000fe20003800000 */
[----:B------:R-:W-:-:S07]  /*6cd0*/  MOV R15, 0xffffffff ;  /* 0xffffffff000f7802 */ /* 0x000fce0000000f00 */
[----:B-1---5:R-:W-:Y:S05]  /*6ce0*/  WARPSYNC.COLLECTIVE R15, `(.L_x_129) ;  /* 0x000000000f0c7348 */ /* 0x022fea0003c00000 */
[----:B------:R-:W-:Y:S02]  /*6cf0*/  ELECT P6, UR79, PT ;  /* 0x00000000004f782f */ /* 0x000fe400038c0000 */
[----:B------:R-:W-:Y:S01]  /*6d00*/  MOV R14, UR79 ;  /* 0x0000004f000e7c02 */ /* 0x000fe20008000f00 */
[----:B-1---5:R-:W-:Y:S10]  /*6d10*/  ENDCOLLECTIVE ;  /* 0x000000000000791b */ /* 0x022ff40003800000 */
.L_x_129:
[----:B------:R-:W-:Y:S05]  /*6d20*/  BSYNC B0 ;  /* 0x0000000000007941 */ /* 0x000fea0003800000 */
.L_x_128:
[----:B------:R-:W-:Y:S05]  /*6d30*/  BRA `(.L_x_130) ;  /* 0xffffffc000e07947 */ /* 0x000fea000383ffff */
.L_x_66:
[----:B-1----:R-:W-:-:S04]  /*6d40*/  MOV R2, UR6 ;  /* 0x0000000600027c02 */ /* 0x002fc80008000f00 */
[----:B------:R1:W2:Y:S03]  /*6d50*/  SYNCS.PHASECHK.TRANS64.TRYWAIT P0, [R2+URZ+0x8], R3 ;  /* 0x00000803020075a7 */ /* 0x0002a600080011ff */
[----:B--2---:R-:W-:Y:S05]  /*6d60*/  @!P0 NANOSLEEP.SYNCS 0x989680 ;  /* 0x009896800000895d */ /* 0x004fea0003900000 */
[----:B------:R-:W2:Y:S02]  /*6d70*/  @!P0 SYNCS.PHASECHK.TRANS64 P0, [R2+URZ+0x8], R3 ;  /* 0x00000803020085a7 */ /* 0x000ea400080010ff */
[----:B--2---:R-:W-:Y:S05]  /*6d80*/  @!P0 BRA `(.L_x_66) ;  /* 0xfffffffc00ec8947 */ /* 0x004fea000383ffff */
[----:B------:R-:W-:Y:S05]  /*6d90*/  BRA `(.L_x_65) ;  /* 0xffffffc000e47947 */ /* 0x000fea000383ffff */
.L_x_67:
[----:B-1----:R1:W2:Y:S02]  /*6da0*/  SYNCS.PHASECHK.TRANS64.TRYWAIT P0, [R0+URZ+0x60], R5 ;  /* 0x00006005000075a7 */ /* 0x0022a400080011ff */
[----:B--2---:R-:W-:Y:S05]  /*6db0*/  @!P0 NANOSLEEP.SYNCS 0x989680 ;  /* 0x009896800000895d */ /* 0x004fea0003900000 */
[----:B------:R-:W2:Y:S02]  /*6dc0*/  @!P0 SYNCS.PHASECHK.TRANS64 P0, [R0+URZ+0x60], R5 ;  /* 0x00006005000085a7 */ /* 0x000ea400080010ff */
[----:B--2---:R-:W-:Y:S05]  /*6dd0*/  @!P0 BRA `(.L_x_67) ;  /* 0xfffffffc00f08947 */ /* 0x004fea000383ffff */
[----:B------:R-:W-:Y:S05]  /*6de0*/  BRA `(.L_x_131) ;  /* 0xffffffc400d07947 */ /* 0x000fea000383ffff */
.L_x_69:
[----:B------:R-:W-:-:S07]  /*6df0*/  MOV R0, UR9 ;  /* 0x0000000900007c02 */ /* 0x000fce0008000f00 */
.L_x_132:
[----:B-1----:R1:W2:Y:S02]  /*6e00*/  SYNCS.PHASECHK.TRANS64.TRYWAIT P0, [R0+URZ+0xa0], R5 ;  /* 0x0000a005000075a7 */ /* 0x0022a400080011ff */
[----:B--2---:R-:W-:Y:S05]  /*6e10*/  @!P0 NANOSLEEP.SYNCS 0x989680 ;  /* 0x009896800000895d */ /* 0x004fea0003900000 */
[----:B------:R-:W2:Y:S02]  /*6e20*/  @!P0 SYNCS.PHASECHK.TRANS64 P0, [R0+URZ+0xa0], R5 ;  /* 0x0000a005000085a7 */ /* 0x000ea400080010ff */
[----:B--2---:R-:W-:Y:S05]  /*6e30*/  @!P0 BRA `(.L_x_132) ;  /* 0xfffffffc00f08947 */ /* 0x004fea000383ffff */
[----:B------:R-:W-:Y:S05]  /*6e40*/  BRA `(.L_x_133) ;  /* 0xffffffc8001c7947 */ /* 0x000fea000383ffff */
.L_x_72:
[----:B------:R-:W-:Y:S07]  /*6e50*/  MOV R0, UR8 ;  /* 0x0000000800007c02 */ /* 0x000fee0008000f00 */
.L_x_134:
[----:B-1----:R1:W2:Y:S02]  /*6e60*/  SYNCS.PHASECHK.TRANS64.TRYWAIT P0, [R0+URZ], R5 ;  /* 0x00000005000075a7 */ /* 0x0022a400080011ff */
[----:B--2---:R-:W-:Y:S05]  /*6e70*/  @!P0 NANOSLEEP.SYNCS 0x989680 ;  /* 0x009896800000895d */ /* 0x004fea0003900000 */
[----:B------:R-:W2:Y:S02]  /*6e80*/  @!P0 SYNCS.PHASECHK.TRANS64 P0, [R0+URZ], R5 ;  /* 0x00000005000085a7 */ /* 0x000ea400080010ff */
[----:B--2---:R-:W-:Y:S05]  /*6e90*/  @!P0 BRA `(.L_x_134) ;  /* 0xfffffffc00f08947 */ /* 0x004fea000383ffff */
[----:B------:R-:W-:Y:S05]  /*6ea0*/  BRA `(.L_x_71) ;  /* 0xffffffc800307947 */ /* 0x000fea000383ffff */
.L_x_76:
[----:B-1----:R-:W-:-:S07]  /*6eb0*/  MOV R0, UR8 ;  /* 0x0000000800007c02 */ /* 0x002fce0008000f00 */
.L_x_135:
[----:B-1----:R1:W2:Y:S02]  /*6ec0*/  SYNCS.PHASECHK.TRANS64.TRYWAIT P0, [R0+URZ], R3 ;  /* 0x00000003000075a7 */ /* 0x0022a400080011ff */
[----:B--2---:R-:W-:Y:S05]  /*6ed0*/  @!P0 NANOSLEEP.SYNCS 0x989680 ;  /* 0x009896800000895d */ /* 0x004fea0003900000 */
[----:B------:R-:W2:Y:S02]  /*6ee0*/  @!P0 SYNCS.PHASECHK.TRANS64 P0, [R0+URZ], R3 ;  /* 0x00000003000085a7 */ /* 0x000ea400080010ff */
[----:B--2---:R-:W-:Y:S05]  /*6ef0*/  @!P0 BRA `(.L_x_135) ;  /* 0xfffffffc00f08947 */ /* 0x004fea000383ffff */
[----:B------:R-:W-:Y:S05]  /*6f00*/  BRA `(.L_x_136) ;  /* 0xffffffcc00247947 */ /* 0x000fea000383ffff */
.L_x_77:
[----:B------:R-:W-:-:S07]  /*6f10*/  MOV R0, UR8 ;  /* 0x0000000800007c02 */ /* 0x000fce0008000f00 */
.L_x_137:
[----:B-1----:R1:W2:Y:S02]  /*6f20*/  SYNCS.PHASECHK.TRANS64.TRYWAIT P0, [R0+URZ], R3 ;  /* 0x00000003000075a7 */ /* 0x0022a400080011ff */
[----:B--2---:R-:W-:Y:S05]  /*6f30*/  @!P0 NANOSLEEP.SYNCS 0x989680 ;  /* 0x009896800000895d */ /* 0x004fea0003900000 */
[----:B------:R-:W2:Y:S02]  /*6f40*/  @!P0 SYNCS.PHASECHK.TRANS64 P0, [R0+URZ], R3 ;  /* 0x00000003000085a7 */ /* 0x000ea400080010ff */
[----:B--2---:R-:W-:Y:S05]  /*6f50*/  @!P0 BRA `(.L_x_137) ;  /* 0xfffffffc00f08947 */ /* 0x004fea000383ffff */
[----:B------:R-:W-:Y:S05]  /*6f60*/  BRA `(.L_x_138) ;  /* 0xffffffcc00307947 */ /* 0x000fea000383ffff */
.L_x_78:
[----:B------:R-:W-:-:S07]  /*6f70*/  MOV R0, UR8 ;  /* 0x0000000800007c02 */ /* 0x000fce0008000f00 */
.L_x_139:
[----:B-1----:R1:W2:Y:S02]  /*6f80*/  SYNCS.PHASECHK.TRANS64.TRYWAIT P0, [R0+URZ], R3 ;  /* 0x00000003000075a7 */ /* 0x0022a400080011ff */
[----:B--2---:R-:W-:Y:S05]  /*6f90*/  @!P0 NANOSLEEP.SYNCS 0x989680 ;  /* 0x009896800000895d */ /* 0x004fea0003900000 */
[----:B------:R-:W2:Y:S02]  /*6fa0*/  @!P0 SYNCS.PHASECHK.TRANS64 P0, [R0+URZ], R3 ;  /* 0x00000003000085a7 */ /* 0x000ea400080010ff */
[----:B--2---:R-:W-:Y:S05]  /*6fb0*/  @!P0 BRA `(.L_x_139) ;  /* 0xfffffffc00f08947 */ /* 0x004fea000383ffff */
[----:B------:R-:W-:Y:S05]  /*6fc0*/  BRA `(.L_x_140) ;  /* 0xffffffcc003c7947 */ /* 0x000fea000383ffff */
.L_x_81:
[----:B------:R-:W-:-:S07]  /*6fd0*/  MOV R0, UR7 ;  /* 0x0000000700007c02 */ /* 0x000fce0008000f00 */
.L_x_141:
[----:B-1----:R1:W2:Y:S02]  /*6fe0*/  SYNCS.PHASECHK.TRANS64.TRYWAIT P1, [R0+URZ+0xe0], R3 ;  /* 0x0000e003000075a7 */ /* 0x0022a400080211ff */
[----:B--2---:R-:W-:Y:S05]  /*6ff0*/  @!P1 NANOSLEEP.SYNCS 0x989680 ;  /* 0x009896800000995d */ /* 0x004fea0003900000 */
[----:B------:R-:W2:Y:S02]  /*7000*/  @!P1 SYNCS.PHASECHK.TRANS64 P1, [R0+URZ+0xe0], R3 ;  /* 0x0000e003000095a7 */ /* 0x000ea400080210ff */
[----:B--2---:R-:W-:Y:S05]  /*7010*/  @!P1 BRA `(.L_x_141) ;  /* 0xfffffffc00f09947 */ /* 0x004fea000383ffff */
[----:B------:R-:W-:Y:S05]  /*7020*/  BRA `(.L_x_142) ;  /* 0xffffffcc00887947 */ /* 0x000fea000383ffff */
.L_x_86:
[----:B--2---:R2:W4:Y:S02]  /*7030*/  SYNCS.PHASECHK.TRANS64.TRYWAIT P0, [R0+URZ+0x60], R3 ;  /* 0x00006003000075a7 */ /* 0x00452400080011ff */
[----:B----4-:R-:W-:Y:S05]  /*7040*/  @!P0 NANOSLEEP.SYNCS 0x989680 ;  /* 0x009896800000895d */ /* 0x010fea0003900000 */
[----:B------:R-:W4:Y:S02]  /*7050*/  @!P0 SYNCS.PHASECHK.TRANS64 P0, [R0+URZ+0x60], R3 ;  /* 0x00006003000085a7 */ /* 0x000f2400080010ff */
[----:B----4-:R-:W-:Y:S05]  /*7060*/  @!P0 BRA `(.L_x_86) ;  /* 0xfffffffc00f08947 */ /* 0x010fea000383ffff */
[----:B------:R-:W-:Y:S05]  /*7070*/  BRA `(.L_x_143) ;  /* 0xffffffd0008c7947 */ /* 0x000fea000383ffff */
.L_x_89:
[----:B------:R-:W-:Y:S07]  /*7080*/  MOV R0, UR6 ;  /* 0x0000000600007c02 */ /* 0x000fee0008000f00 */
.L_x_144:
[----:B--2---:R2:W4:Y:S02]  /*7090*/  SYNCS.PHASECHK.TRANS64.TRYWAIT P0, [R0+URZ+0x58], R3 ;  /* 0x00005803000075a7 */ /* 0x00452400080011ff */
[----:B----4-:R-:W-:Y:S05]  /*70a0*/  @!P0 NANOSLEEP.SYNCS 0x989680 ;  /* 0x009896800000895d */ /* 0x010fea0003900000 */
[----:B------:R-:W4:Y:S02]  /*70b0*/  @!P0 SYNCS.PHASECHK.TRANS64 P0, [R0+URZ+0x58], R3 ;  /* 0x00005803000085a7 */ /* 0x000f2400080010ff */
[----:B----4-:R-:W-:Y:S05]  /*70c0*/  @!P0 BRA `(.L_x_144) ;  /* 0xfffffffc00f08947 */ /* 0x010fea000383ffff */
[----:B------:R-:W-:Y:S05]  /*70d0*/  BRA `(.L_x_88) ;  /* 0xffffffd400787947 */ /* 0x000fea000383ffff */
.L_x_92:
[----:B------:R-:W-:Y:S07]  /*70e0*/  MOV R3, UR6 ;  /* 0x0000000600037c02 */ /* 0x000fee0008000f00 */
.L_x_145:
[----:B-1----:R1:W2:Y:S02]  /*70f0*/  SYNCS.PHASECHK.TRANS64.TRYWAIT P2, [R3+URZ+0x48], R26 ;  /* 0x0000481a030075a7 */ /* 0x0022a400080411ff */
[----:B--2---:R-:W-:Y:S05]  /*7100*/  @!P2 NANOSLEEP.SYNCS 0x989680 ;  /* 0x009896800000a95d */ /* 0x004fea0003900000 */
[----:B------:R-:W2:Y:S02]  /*7110*/  @!P2 SYNCS.PHASECHK.TRANS64 P2, [R3+URZ+0x48], R26 ;  /* 0x0000481a0300a5a7 */ /* 0x000ea400080410ff */
[----:B--2---:R-:W-:Y:S05]  /*7120*/  @!P2 BRA `(.L_x_145) ;  /* 0xfffffffc00f0a947 */ /* 0x004fea000383ffff */
[----:B------:R-:W-:Y:S05]  /*7130*/  BRA `(.L_x_146) ;  /* 0xffffffd8000c7947 */ /* 0x000fea000383ffff */
.L_x_95:
[----:B--2---:R2:W3:Y:S02]  /*7140*/  SYNCS.PHASECHK.TRANS64.TRYWAIT P0, [R0+URZ+0x60], R3 ;  /* 0x00006003000075a7 */ /* 0x0044e400080011ff */
[----:B---3--:R-:W-:Y:S05]  /*7150*/  @!P0 NANOSLEEP.SYNCS 0x989680 ;  /* 0x009896800000895d */ /* 0x008fea0003900000 */
[----:B------:R-:W3:Y:S02]  /*7160*/  @!P0 SYNCS.PHASECHK.TRANS64 P0, [R0+URZ+0x60], R3 ;  /* 0x00006003000085a7 */ /* 0x000ee400080010ff */
[----:B---3--:R-:W-:Y:S05]  /*7170*/  @!P0 BRA `(.L_x_95) ;  /* 0xfffffffc00f08947 */ /* 0x008fea000383ffff */
[----:B------:R-:W-:Y:S05]  /*7180*/  BRA `(.L_x_147) ;  /* 0xffffffdc006c7947 */ /* 0x000fea000383ffff */
.L_x_106:
[----:B-1----:R-:W-:Y:S04]  /*7190*/  MOV R0, UR43 ;  /* 0x0000002b00007c02 */ /* 0x002fe80008000f00 */
[----:B------:R1:W2:Y:S03]  /*71a0*/  SYNCS.PHASECHK.TRANS64.TRYWAIT P1, [R0+URZ+0x40], R3 ;  /* 0x00004003000075a7 */ /* 0x0002a600080211ff */
[----:B--2---:R-:W-:Y:S05]  /*71b0*/  @!P1 NANOSLEEP.SYNCS 0x989680 ;  /* 0x009896800000995d */ /* 0x004fea0003900000 */
[----:B------:R-:W2:Y:S02]  /*71c0*/  @!P1 SYNCS.PHASECHK.TRANS64 P1, [R0+URZ+0x40], R3 ;  /* 0x00004003000095a7 */ /* 0x000ea400080210ff */
[----:B--2---:R-:W-:Y:S05]  /*71d0*/  @!P1 BRA `(.L_x_106) ;  /* 0xfffffffc00ec9947 */ /* 0x004fea000383ffff */
[----:B------:R-:W-:Y:S05]  /*71e0*/  BRA `(.L_x_105) ;  /* 0xffffffe8004c7947 */ /* 0x000fea000383ffff */
.L_x_108:
[----:B------:R1:W1:Y:S02]  /*71f0*/  SYNCS.PHASECHK.TRANS64.TRYWAIT P1, [R113+URZ+0x80], R2 ;  /* 0x00008002710075a7 */ /* 0x00026400080211ff */
[----:B-1----:R-:W-:Y:S05]  /*7200*/  @!P1 NANOSLEEP.SYNCS 0x989680 ;  /* 0x009896800000995d */ /* 0x002fea0003900000 */
[----:B------:R-:W1:Y:S02]  /*7210*/  @!P1 SYNCS.PHASECHK.TRANS64 P1, [R113+URZ+0x80], R2 ;  /* 0x00008002710095a7 */ /* 0x000e6400080210ff */
[----:B-1----:R-:W-:Y:S05]  /*7220*/  @!P1 BRA `(.L_x_108) ;  /* 0xfffffffc00f09947 */ /* 0x002fea000383ffff */
[----:B------:R-:W-:Y:S05]  /*7230*/  BRA `(.L_x_107) ;  /* 0xffffffe800887947 */ /* 0x000fea000383ffff */
        .weak           $__internal_0_$__cuda_sm10x_tcgen05_guardrail_trap_col_being_dealloced_not_returned_by_alloc
        .type           $__internal_0_$__cuda_sm10x_tcgen05_guardrail_trap_col_being_dealloced_not_returned_by_alloc,@function
        .size           $__internal_0_$__cuda_sm10x_tcgen05_guardrail_trap_col_being_dealloced_not_returned_by_alloc,($__internal_1_$__cuda_sm10x_tcgen05_guardrail_trap_phase_invalid_during_alloc - $__internal_0_$__cuda_sm10x_tcgen05_guardrail_trap_col_being_dealloced_not_returned_by_alloc)
$__internal_0_$__cuda_sm10x_tcgen05_guardrail_trap_col_being_dealloced_not_returned_by_alloc:
[----:B------:R-:W-:Y:S05]  /*7240*/  BPT.TRAP 0x1 ;  /* 0x000000040000795c */ /* 0x000fea0000300000 */
[----:B------:R-:W-:-:S04]  /*7250*/  HFMA2 R3, -RZ, RZ, 0, 0 ;  /* 0x00000000ff037431 */ /* 0x000fc800000001ff */
[----:B------:R-:W-:Y:S05]  /*7260*/  RET.REL.NODEC R2 `(_ZN7cutlass13device_kernelINS_4gemm6kernel13GemmUniversalIN4cute5tupleIJiiiiEEENS1_10collective13CollectiveMmaINS1_35MainloopSm100TmaUmmaWarpSpecializedILi4ELi2ELi4ENS5_IJNS4_1CILi2EEENSA_ILi1EEESC_EEEEENS5_IJNSA_ILi128EEENSA_ILi64EEESF_EEENS_12float_e5m2_tENS5_IJlSC_lEEESI_SJ_NS4_8TiledMMAINS4_8MMA_AtomIJNS4_10MMA_TraitsINS4_25SM100_MMA_F8F6F4_2x1SM_SSEJSI_SI_fSF_SG_NS4_17integral_constantINS4_4UMMA5MajorELSQ_0EEESR_NSO_INSP_7ScaleInELSS_0EEEST_EEEEEENS4_6LayoutINS5_IJSC_SC_SC_EEENS5_IJNSA_ILi0EEESY_SY_EEEEENS5_IJNS4_10UnderscoreES11_S11_EEEEENS4_18SM100_TMA_2SM_LOADENS4_14ComposedLayoutINS4_7SwizzleILi3ELi4ELi3EEENS4_18smem_ptr_flag_bitsILi8EEENSW_INS5_IJNSA_ILi8EEESF_EEENS5_IJSF_SC_EEEEEEEvNS4_8identityES14_S1E_vS1F_EENS_8epilogue10collective18CollectiveEpilogueINS1H_23Sm100TmaWarpSpecializedILi1ELi1ELi32ELb0ELb0EEEJNS5_IJSG_SG_SF_EEENS5_IJNSW_ISG_SC_EES1N_EEESI_SJ_SI_SJ_NS1H_6fusion15FusionCallbacksIS1L_NS1P_17LinearCombinationISI_fSI_fLNS_15FloatRoundStyleE2EEES1M_S1O_JEEENS4_5SM1004TMEM4LOAD26SM100_TMEM_LOAD_32dp32b32xENS4_13SM90_TMA_LOADENS15_INS16_ILi2ELi4ELi3EEES19_NSW_INS5_IJS1A_SG_EEENS5_IJSG_SC_EEEEEEENS4_39AutoVectorizingCopyWithAssumedAlignmentILi128EEENS4_14SM90_TMA_STOREES24_S26_S26_EEEvvEEEEvNT_6ParamsE) ;  /* 0xffffff8c02647950 */ /* 0x000fea0003c3ffff */
        .weak           $__internal_1_$__cuda_sm10x_tcgen05_guardrail_trap_phase_invalid_during_alloc
        .type           $__internal_1_$__cuda_sm10x_tcgen05_guardrail_trap_phase_invalid_during_alloc,@function
        .size           $__internal_1_$__cuda_sm10x_tcgen05_guardrail_trap_phase_invalid_during_alloc,($__internal_2_$__cuda_sm10x_tcgen05_guardrail_trap_unallocated_columns_being_dealloced - $__internal_1_$__cuda_sm10x_tcgen05_guardrail_trap_phase_invalid_during_alloc)
$__internal_1_$__cuda_sm10x_tcgen05_guardrail_trap_phase_invalid_during_alloc:
[----:B------:R-:W-:Y:S05]  /*7270*/  BPT.TRAP 0x1 ;  /* 0x000000040000795c */ /* 0x000fea0000300000 */
[----:B------:R-:W-:-:S04]  /*7280*/  MOV R3, 0x0 ;  /* 0x0000000000037802 */ /* 0x000fc80000000f00 */
[----:B------:R-:W-:Y:S05]  /*7290*/  RET.REL.NODEC R2 `(_ZN7cutlass13device_kernelINS_4gemm6kernel13GemmUniversalIN4cute5tupleIJiiiiEEENS1_10collective13CollectiveMmaINS1_35MainloopSm100TmaUmmaWarpSpecializedILi4ELi2ELi4ENS5_IJNS4_1CILi2EEENSA_ILi1EEESC_EEEEENS5_IJNSA_ILi128EEENSA_ILi64EEESF_EEENS_12float_e5m2_tENS5_IJlSC_lEEESI_SJ_NS4_8TiledMMAINS4_8MMA_AtomIJNS4_10MMA_TraitsINS4_25SM100_MMA_F8F6F4_2x1SM_SSEJSI_SI_fSF_SG_NS4_17integral_constantINS4_4UMMA5MajorELSQ_0EEESR_NSO_INSP_7ScaleInELSS_0EEEST_EEEEEENS4_6LayoutINS5_IJSC_SC_SC_EEENS5_IJNSA_ILi0EEESY_SY_EEEEENS5_IJNS4_10UnderscoreES11_S11_EEEEENS4_18SM100_TMA_2SM_LOADENS4_14ComposedLayoutINS4_7SwizzleILi3ELi4ELi3EEENS4_18smem_ptr_flag_bitsILi8EEENSW_INS5_IJNSA_ILi8EEESF_EEENS5_IJSF_SC_EEEEEEEvNS4_8identityES14_S1E_vS1F_EENS_8epilogue10collective18CollectiveEpilogueINS1H_23Sm100TmaWarpSpecializedILi1ELi1ELi32ELb0ELb0EEEJNS5_IJSG_SG_SF_EEENS5_IJNSW_ISG_SC_EES1N_EEESI_SJ_SI_SJ_NS1H_6fusion15FusionCallbacksIS1L_NS1P_17LinearCombinationISI_fSI_fLNS_15FloatRoundStyleE2EEES1M_S1O_JEEENS4_5SM1004TMEM4LOAD26SM100_TMEM_LOAD_32dp32b32xENS4_13SM90_TMA_LOADENS15_INS16_ILi2ELi4ELi3EEES19_NSW_INS5_IJS1A_SG_EEENS5_IJSG_SC_EEEEEEENS4_39AutoVectorizingCopyWithAssumedAlignmentILi128EEENS4_14SM90_TMA_STOREES24_S26_S26_EEEvvEEEEvNT_6ParamsE) ;  /* 0xffffff8c02587950 */ /* 0x000fea0003c3ffff */
        .weak           $__internal_2_$__cuda_sm10x_tcgen05_guardrail_trap_unallocated_columns_being_dealloced
        .type           $__internal_2_$__cuda_sm10x_tcgen05_guardrail_trap_unallocated_columns_being_dealloced,@function
        .size           $__internal_2_$__cuda_sm10x_tcgen05_guardrail_trap_unallocated_columns_being_dealloced,(.L_x_149 - $__internal_2_$__cuda_sm10x_tcgen05_guardrail_trap_unallocated_columns_being_dealloced)
$__internal_2_$__cuda_sm10x_tcgen05_guardrail_trap_unallocated_columns_being_dealloced:
[----:B------:R-:W-:Y:S05]  /*72a0*/  BPT.TRAP 0x1 ;  /* 0x000000040000795c */ /* 0x000fea0000300000 */
[----:B------:R-:W-:-:S04]  /*72b0*/  HFMA2 R3, -RZ, RZ, 0, 0 ;  /* 0x00000000ff037431 */ /* 0x000fc800000001ff */
[----:B------:R-:W-:Y:S05]  /*72c0*/  RET.REL.NODEC R2 `(_ZN7cutlass13device_kernelINS_4gemm6kernel13GemmUniversalIN4cute5tupleIJiiiiEEENS1_10collective13CollectiveMmaINS1_35MainloopSm100TmaUmmaWarpSpecializedILi4ELi2ELi4ENS5_IJNS4_1CILi2EEENSA_ILi1EEESC_EEEEENS5_IJNSA_ILi128EEENSA_ILi64EEESF_EEENS_12float_e5m2_tENS5_IJlSC_lEEESI_SJ_NS4_8TiledMMAINS4_8MMA_AtomIJNS4_10MMA_TraitsINS4_25SM100_MMA_F8F6F4_2x1SM_SSEJSI_SI_fSF_SG_NS4_17integral_constantINS4_4UMMA5MajorELSQ_0EEESR_NSO_INSP_7ScaleInELSS_0EEEST_EEEEEENS4_6LayoutINS5_IJSC_SC_SC_EEENS5_IJNSA_ILi0EEESY_SY_EEEEENS5_IJNS4_10UnderscoreES11_S11_EEEEENS4_18SM100_TMA_2SM_LOADENS4_14ComposedLayoutINS4_7SwizzleILi3ELi4ELi3EEENS4_18smem_ptr_flag_bitsILi8EEENSW_INS5_IJNSA_ILi8EEESF_EEENS5_IJSF_SC_EEEEEEEvNS4_8identityES14_S1E_vS1F_EENS_8epilogue10collective18CollectiveEpilogueINS1H_23Sm100TmaWarpSpecializedILi1ELi1ELi32ELb0ELb0EEEJNS5_IJSG_SG_SF_EEENS5_IJNSW_ISG_SC_EES1N_EEESI_SJ_SI_SJ_NS1H_6fusion15FusionCallbacksIS1L_NS1P_17LinearCombinationISI_fSI_fLNS_15FloatRoundStyleE2EEES1M_S1O_JEEENS4_5SM1004TMEM4LOAD26SM100_TMEM_LOAD_32dp32b32xENS4_13SM90_TMA_LOADENS15_INS16_ILi2ELi4ELi3EEES19_NSW_INS5_IJS1A_SG_EEENS5_IJSG_SC_EEEEEEENS4_39AutoVectorizingCopyWithAssumedAlignmentILi128EEENS4_14SM90_TMA_STOREES24_S26_S26_EEEvvEEEEvNT_6ParamsE) ;  /* 0xffffff8c024c7950 */ /* 0x000fea0003c3ffff */
.L_x_148:
[----:B------:R-:W-:-:S00]  /*72d0*/  BRA `(.L_x_148) ;  /* 0xfffffffc00fc7947 */ /* 0x000fc0000383ffff */
[----:B------:R-:W-:-:S00]  /*72e0*/  NOP ;  /* 0x0000000000007918 */ /* 0x000fc00000000000 */
        /* <DEDUP_REMOVED lines=9> */
.L_x_149:


//--------------------- .nv.global.init           --------------------------
	.section	.nv.global.init,"aw",@progbits
.nv.global.init:
	.type		$str$27,@object
	.size		$str$27,($str$28 - $str$27)
$str$27:
        /*0000*/ 	.byte	0x28, 0x61, 0x64, 0x64, 0x72, 0x65, 0x73, 0x73, 0x20, 0x26, 0x20, 0x6d, 0x61, 0x73, 0x6b, 0x29
        /*0010*/ 	.byte	0x20, 0x3d, 0x3d, 0x20, 0x30, 0x00
	.type		$str$28,@object
	.size		$str$28,($str$26 - $str$28)
$str$28:
        /*0016*/ 	.byte	0x2f, 0x74, 0x6d, 0x70, 0x2f, 0x63, 0x75, 0x74, 0x6c, 0x61, 0x73, 0x73, 0x5f, 0x73, 0x77, 0x65
        /*0026*/ 	.byte	0x65, 0x70, 0x5f, 0x73, 0x72, 0x63, 0x2f, 0x69, 0x6e, 0x63, 0x6c, 0x75, 0x64, 0x65, 0x2f, 0x63
        /*0036*/ 	.byte	0x75, 0x74, 0x65, 0x2f, 0x70, 0x6f, 0x69, 0x6e, 0x74, 0x65, 0x72, 0x5f, 0x66, 0x6c, 0x61, 0x67
        /*0046*/ 	.byte	0x67, 0x65, 0x64, 0x2e, 0x68, 0x70, 0x70, 0x00
	.type		$str$26,@object
	.size		$str$26,($str$25 - $str$26)
$str$26:
        /*004e*/ 	.byte	0x2f, 0x74, 0x6d, 0x70, 0x2f, 0x63, 0x75, 0x74, 0x6c, 0x61, 0x73, 0x73, 0x5f, 0x73, 0x77, 0x65
        /*005e*/ 	.byte	0x65, 0x70, 0x5f, 0x73, 0x72, 0x63, 0x2f, 0x69, 0x6e, 0x63, 0x6c, 0x75, 0x64, 0x65, 0x2f, 0x63
        /*006e*/ 	.byte	0x75, 0x74, 0x65, 0x2f, 0x61, 0x74, 0x6f, 0x6d, 0x2f, 0x63, 0x6f, 0x70, 0x79, 0x5f, 0x74, 0x72
        /*007e*/ 	.byte	0x61, 0x69, 0x74, 0x73, 0x5f, 0x73, 0x6d, 0x31, 0x30, 0x30, 0x2e, 0x68, 0x70, 0x70, 0x00
	.type		$str$25,@object
	.size		$str$25,(__unnamed_1 - $str$25)
$str$25:
        /*008d*/ 	.byte	0x28, 0x28, 0x75, 0x69, 0x6e, 0x74, 0x33, 0x32, 0x5f, 0x74, 0x28, 0x74, 0x68, 0x72, 0x65, 0x61
        /*009d*/ 	.byte	0x64, 0x49, 0x64, 0x78, 0x2e, 0x78, 0x29, 0x20, 0x2f, 0x20, 0x33, 0x32, 0x29, 0x20, 0x25, 0x20
        /*00ad*/ 	.byte	0x34, 0x29, 0x20, 0x3d, 0x3d, 0x20, 0x28, 0x28, 0x28, 0x74, 0x6d, 0x65, 0x6d, 0x5f, 0x61, 0x64
        /*00bd*/ 	.byte	0x64, 0x72, 0x20, 0x3e, 0x3e, 0x20, 0x31, 0x36, 0x29, 0x20, 0x2f, 0x20, 0x33, 0x32, 0x29, 0x20
        /*00cd*/ 	.byte	0x25, 0x20, 0x34, 0x29, 0x00
	.type		__unnamed_1,@object
	.size		__unnamed_1,(__unnamed_2 - __unnamed_1)
__unnamed_1:
        /*00d2*/ 	.byte	0x61, 0x75, 0x74, 0x6f, 0x20, 0x63, 0x75, 0x74, 0x65, 0x3a, 0x3a, 0x61, 0x73, 0x5f, 0x70, 0x6f
        /* <DEDUP_REMOVED lines=24> */
        /*0262*/ 	.byte	0x3c, 0x34, 0x30, 0x39, 0x36, 0x3e, 0x3e, 0x3e, 0x3e, 0x5d, 0x00
	.type		__unnamed_2,@object
	.size		__unnamed_2,(.L_2 - __unnamed_2)
__unnamed_2:
        /* <DEDUP_REMOVED lines=40> */
        /*04ed*/ 	.byte	0x74, 0x65, 0x3a, 0x3a, 0x43, 0x3c, 0x30, 0x3e, 0x3e, 0x3e, 0x3e, 0x5d, 0x00
.L_2:


//--------------------- .nv.shared._ZN7cutlass13device_kernelINS_4gemm6kernel13GemmUniversalIN4cute5tupleIJiiiiEEENS1_10collective13CollectiveMmaINS1_35MainloopSm100TmaUmmaWarpSpecializedILi4ELi2ELi4ENS5_IJNS4_1CILi2EEENSA_ILi1EEESC_EEEEENS5_IJNSA_ILi128EEENSA_ILi64EEESF_EEENS_12float_e5m2_tENS5_IJlSC_lEEESI_SJ_NS4_8TiledMMAINS4_8MMA_AtomIJNS4_10MMA_TraitsINS4_25SM100_MMA_F8F6F4_2x1SM_SSEJSI_SI_fSF_SG_NS4_17integral_constantINS4_4UMMA5MajorELSQ_0EEESR_NSO_INSP_7ScaleInELSS_0EEEST_EEEEEENS4_6LayoutINS5_IJSC_SC_SC_EEENS5_IJNSA_ILi0EEESY_SY_EEEEENS5_IJNS4_10UnderscoreES11_S11_EEEEENS4_18SM100_TMA_2SM_LOADENS4_14ComposedLayoutINS4_7SwizzleILi3ELi4ELi3EEENS4_18smem_ptr_flag_bitsILi8EEENSW_INS5_IJNSA_ILi8EEESF_EEENS5_IJSF_SC_EEEEEEEvNS4_8identityES14_S1E_vS1F_EENS_8epilogue10collective18CollectiveEpilogueINS1H_23Sm100TmaWarpSpecializedILi1ELi1ELi32ELb0ELb0EEEJNS5_IJSG_SG_SF_EEENS5_IJNSW_ISG_SC_EES1N_EEESI_SJ_SI_SJ_NS1H_6fusion15FusionCallbacksIS1L_NS1P_17LinearCombinationISI_fSI_fLNS_15FloatRoundStyleE2EEES1M_S1O_JEEENS4_5SM1004TMEM4LOAD26SM100_TMEM_LOAD_32dp32b32xENS4_13SM90_TMA_LOADENS15_INS16_ILi2ELi4ELi3EEES19_NSW_INS5_IJS1A_SG_EEENS5_IJSG_SC_EEEEEEENS4_39AutoVectorizingCopyWithAssumedAlignmentILi128EEENS4_14SM90_TMA_STOREES24_S26_S26_EEEvvEEEEvNT_6ParamsE --------------------------
	.section	.nv.shared._ZN7cutlass13device_kernelINS_4gemm6kernel13GemmUniversalIN4cute5tupleIJiiiiEEENS1_10collective13CollectiveMmaINS1_35MainloopSm100TmaUmmaWarpSpecializedILi4ELi2ELi4ENS5_IJNS4_1CILi2EEENSA_ILi1EEESC_EEEEENS5_IJNSA_ILi128EEENSA_ILi64EEESF_EEENS_12float_e5m2_tENS5_IJlSC_lEEESI_SJ_NS4_8TiledMMAINS4_8MMA_AtomIJNS4_10MMA_TraitsINS4_25SM100_MMA_F8F6F4_2x1SM_SSEJSI_SI_fSF_SG_NS4_17integral_constantINS4_4UMMA5MajorELSQ_0EEESR_NSO_INSP_7ScaleInELSS_0EEEST_EEEEEENS4_6LayoutINS5_IJSC_SC_SC_EEENS5_IJNSA_ILi0EEESY_SY_EEEEENS5_IJNS4_10UnderscoreES11_S11_EEEEENS4_18SM100_TMA_2SM_LOADENS4_14ComposedLayoutINS4_7SwizzleILi3ELi4ELi3EEENS4_18smem_ptr_flag_bitsILi8EEENSW_INS5_IJNSA_ILi8EEESF_EEENS5_IJSF_SC_EEEEEEEvNS4_8identityES14_S1E_vS1F_EENS_8epilogue10collective18CollectiveEpilogueINS1H_23Sm100TmaWarpSpecializedILi1ELi1ELi32ELb0ELb0EEEJNS5_IJSG_SG_SF_EEENS5_IJNSW_ISG_SC_EES1N_EEESI_SJ_SI_SJ_NS1H_6fusion15FusionCallbacksIS1L_NS1P_17LinearCombinationISI_fSI_fLNS_15FloatRoundStyleE2EEES1M_S1O_JEEENS4_5SM1004TMEM4LOAD26SM100_TMEM_LOAD_32dp32b32xENS4_13SM90_TMA_LOADENS15_INS16_ILi2ELi4ELi3EEES19_NSW_INS5_IJS1A_SG_EEENS5_IJSG_SC_EEEEEEENS4_39AutoVectorizingCopyWithAssumedAlignmentILi128EEENS4_14SM90_TMA_STOREES24_S26_S26_EEEvvEEEEvNT_6ParamsE,"aw",@nobits
	.sectionflags	@""
	.align	16
	.zero		1024


//--------------------- .nv.shared.reserved.0     --------------------------
	.section	.nv.shared.reserved.0,"aw",@nobits
	.weak		__nv_reservedSMEM_offset_0_alias
	.size		__nv_reservedSMEM_offset_0_alias, 0, 64
	.other		__nv_reservedSMEM_offset_0_alias,@"STO_CUDA_RESERVED_SHARED STV_DEFAULT"
__nv_reservedSMEM_offset_0_alias:
	.zero		0
.nv.shared.reserved.0:
	.zero		64
	.weak		__nv_reservedSMEM_tcgen05_partition
	.type		__nv_reservedSMEM_tcgen05_partition,@object
	.size		__nv_reservedSMEM_tcgen05_partition,(.L_0 - __nv_reservedSMEM_tcgen05_partition)
__nv_reservedSMEM_tcgen05_partition:
	.zero		32
.L_0:


//--------------------- .nv.global                --------------------------
	.section	.nv.global,"aw",@nobits
.nv.global:
	.type		_ZN39_INTERNAL_91b4ebfd_4_k_cu_8a533fc5_92094cute1_E,@object
	.size		_ZN39_INTERNAL_91b4ebfd_4_k_cu_8a533fc5_92094cute1_E,(_ZN39_INTERNAL_91b4ebfd_4_k_cu_8a533fc5_92094cuda3std3__45__cpo6cbeginE - _ZN39_INTERNAL_91b4ebfd_4_k_cu_8a533fc5_92094cute1_E)
_ZN39_INTERNAL_91b4ebfd_4_k_cu_8a533fc5_92094cute1_E:
	.zero		1
	.type		_ZN39_INTERNAL_91b4ebfd_4_k_cu_8a533fc5_92094cuda3std3__45__cpo6cbeginE,@object
	.size		_ZN39_INTERNAL_91b4ebfd_4_k_cu_8a533fc5_92094cuda3std3__45__cpo6cbeginE,(_ZN39_INTERNAL_91b4ebfd_4_k_cu_8a533fc5_92094cuda3std3__48in_placeE - _ZN39_INTERNAL_91b4ebfd_4_k_cu_8a533fc5_92094cuda3std3__45__cpo6cbeginE)
_ZN39_INTERNAL_91b4ebfd_4_k_cu_8a533fc5_92094cuda3std3__45__cpo6cbeginE:
	.zero		1
	.type		_ZN39_INTERNAL_91b4ebfd_4_k_cu_8a533fc5_92094cuda3std3__48in_placeE,@object
	.size		_ZN39_INTERNAL_91b4ebfd_4_k_cu_8a533fc5_92094cuda3std3__48in_placeE,(_ZN39_INTERNAL_91b4ebfd_4_k_cu_8a533fc5_92094cuda3std6ranges3__45__cpo9iter_moveE - _ZN39_INTERNAL_91b4ebfd_4_k_cu_8a533fc5_92094cuda3std3__48in_placeE)
_ZN39_INTERNAL_91b4ebfd_4_k_cu_8a533fc5_92094cuda3std3__48in_placeE:
	.zero		1
	.type		_ZN39_INTERNAL_91b4ebfd_4_k_cu_8a533fc5_92094cuda3std6ranges3__45__cpo9iter_moveE,@object
	.size		_ZN39_INTERNAL_91b4ebfd_4_k_cu_8a533fc5_92094cuda3std6ranges3__45__cpo9iter_moveE,(_ZN39_INTERNAL_91b4ebfd_4_k_cu_8a533fc5_92094cuda3std3__45__cpo5beginE - _ZN39_INTERNAL_91b4ebfd_4_k_cu_8a533fc5_92094cuda3std6ranges3__45__cpo9iter_moveE)
_ZN39_INTERNAL_91b4ebfd_4_k_cu_8a533fc5_92094cuda3std6ranges3__45__cpo9iter_moveE:
	.zero		1
	.type		_ZN39_INTERNAL_91b4ebfd_4_k_cu_8a533fc5_92094cuda3std3__45__cpo5beginE,@object
	.size		_ZN39_INTERNAL_91b4ebfd_4_k_cu_8a533fc5_92094cuda3std3__45__cpo5beginE,(_ZN39_INTERNAL_91b4ebfd_4_k_cu_8a533fc5_92094cuda3std3__441_GLOBAL__N__91b4ebfd_4_k_cu_8a533fc5_92096ignoreE - _ZN39_INTERNAL_91b4ebfd_4_k_cu_8a533fc5_92094cuda3std3__45__cpo5beginE)
_ZN39_INTERNAL_91b4ebfd_4_k_cu_8a533fc5_92094cuda3std3__45__cpo5beginE:
	.zero		1
	.type		_ZN39_INTERNAL_91b4ebfd_4_k_cu_8a533fc5_92094cuda3std3__441_GLOBAL__N__91b4ebfd_4_k_cu_8a533fc5_92096ignoreE,@object
	.size		_ZN39_INTERNAL_91b4ebfd_4_k_cu_8a533fc5_92094cuda3std3__441_GLOBAL__N__91b4ebfd_4_k_cu_8a533fc5_92096ignoreE,(_ZN39_INTERNAL_91b4ebfd_4_k_cu_8a533fc5_92094cute7productE - _ZN39_INTERNAL_91b4ebfd_4_k_cu_8a533fc5_92094cuda3std3__441_GLOBAL__N__91b4ebfd_4_k_cu_8a533fc5_92096ignoreE)
_ZN39_INTERNAL_91b4ebfd_4_k_cu_8a533fc5_92094cuda3std3__441_GLOBAL__N__91b4ebfd_4_k_cu_8a533fc5_92096ignoreE:
	.zero		1
	.type		_ZN39_INTERNAL_91b4ebfd_4_k_cu_8a533fc5_92094cute7productE,@object
	.size		_ZN39_INTERNAL_91b4ebfd_4_k_cu_8a533fc5_92094cute7productE,(_ZN39_INTERNAL_91b4ebfd_4_k_cu_8a533fc5_92094cuda3std3__45__cpo3endE - _ZN39_INTERNAL_91b4ebfd_4_k_cu_8a533fc5_92094cute7productE)
_ZN39_INTERNAL_91b4ebfd_4_k_cu_8a533fc5_92094cute7productE:
	.zero		1
	.type		_ZN39_INTERNAL_91b4ebfd_4_k_cu_8a533fc5_92094cuda3std3__45__cpo3endE,@object
	.size		_ZN39_INTERNAL_91b4ebfd_4_k_cu_8a533fc5_92094cuda3std3__45__cpo3endE,(_ZN39_INTERNAL_91b4ebfd_4_k_cu_8a533fc5_92094cuda3std3__419piecewise_constructE - _ZN39_INTERNAL_91b4ebfd_4_k_cu_8a533fc5_92094cuda3std3__45__cpo3endE)
_ZN39_INTERNAL_91b4ebfd_4_k_cu_8a533fc5_92094cuda3std3__45__cpo3endE:
	.zero		1
	.type		_ZN39_INTERNAL_91b4ebfd_4_k_cu_8a533fc5_92094cuda3std3__419piecewise_constructE,@object
	.size		_ZN39_INTERNAL_91b4ebfd_4_k_cu_8a533fc5_92094cuda3std3__419piecewise_constructE,(_ZN39_INTERNAL_91b4ebfd_4_k_cu_8a533fc5_92094cuda3std3__45__cpo4cendE - _ZN39_INTERNAL_91b4ebfd_4_k_cu_8a533fc5_92094cuda3std3__419piecewise_constructE)
_ZN39_INTERNAL_91b4ebfd_4_k_cu_8a533fc5_92094cuda3std3__419piecewise_constructE:
	.zero		1
	.type		_ZN39_INTERNAL_91b4ebfd_4_k_cu_8a533fc5_92094cuda3std3__45__cpo4cendE,@object
	.size		_ZN39_INTERNAL_91b4ebfd_4_k_cu_8a533fc5_92094cuda3std3__45__cpo4cendE,(_ZN39_INTERNAL_91b4ebfd_4_k_cu_8a533fc5_92094cuda3std6ranges3__45__cpo4swapE - _ZN39_INTERNAL_91b4ebfd_4_k_cu_8a533fc5_92094cuda3std3__45__cpo4cendE)
_ZN39_INTERNAL_91b4ebfd_4_k_cu_8a533fc5_92094cuda3std3__45__cpo4cendE:
	.zero		1
	.type		_ZN39_INTERNAL_91b4ebfd_4_k_cu_8a533fc5_92094cuda3std6ranges3__45__cpo4swapE,@object
	.size		_ZN39_INTERNAL_91b4ebfd_4_k_cu_8a533fc5_92094cuda3std6ranges3__45__cpo4swapE,(.L_10 - _ZN39_INTERNAL_91b4ebfd_4_k_cu_8a533fc5_92094cuda3std6ranges3__45__cpo4swapE)
_ZN39_INTERNAL_91b4ebfd_4_k_cu_8a533fc5_92094cuda3std6ranges3__45__cpo4swapE:
	.zero		1
.L_10:


//--------------------- .nv.constant0._ZN7cutlass13device_kernelINS_4gemm6kernel13GemmUniversalIN4cute5tupleIJiiiiEEENS1_10collective13CollectiveMmaINS1_35MainloopSm100TmaUmmaWarpSpecializedILi4ELi2ELi4ENS5_IJNS4_1CILi2EEENSA_ILi1EEESC_EEEEENS5_IJNSA_ILi128EEENSA_ILi64EEESF_EEENS_12float_e5m2_tENS5_IJlSC_lEEESI_SJ_NS4_8TiledMMAINS4_8MMA_AtomIJNS4_10MMA_TraitsINS4_25SM100_MMA_F8F6F4_2x1SM_SSEJSI_SI_fSF_SG_NS4_17integral_constantINS4_4UMMA5MajorELSQ_0EEESR_NSO_INSP_7ScaleInELSS_0EEEST_EEEEEENS4_6LayoutINS5_IJSC_SC_SC_EEENS5_IJNSA_ILi0EEESY_SY_EEEEENS5_IJNS4_10UnderscoreES11_S11_EEEEENS4_18SM100_TMA_2SM_LOADENS4_14ComposedLayoutINS4_7SwizzleILi3ELi4ELi3EEENS4_18smem_ptr_flag_bitsILi8EEENSW_INS5_IJNSA_ILi8EEESF_EEENS5_IJSF_SC_EEEEEEEvNS4_8identityES14_S1E_vS1F_EENS_8epilogue10collective18CollectiveEpilogueINS1H_23Sm100TmaWarpSpecializedILi1ELi1ELi32ELb0ELb0EEEJNS5_IJSG_SG_SF_EEENS5_IJNSW_ISG_SC_EES1N_EEESI_SJ_SI_SJ_NS1H_6fusion15FusionCallbacksIS1L_NS1P_17LinearCombinationISI_fSI_fLNS_15FloatRoundStyleE2EEES1M_S1O_JEEENS4_5SM1004TMEM4LOAD26SM100_TMEM_LOAD_32dp32b32xENS4_13SM90_TMA_LOADENS15_INS16_ILi2ELi4ELi3EEES19_NSW_INS5_IJS1A_SG_EEENS5_IJSG_SC_EEEEEEENS4_39AutoVectorizingCopyWithAssumedAlignmentILi128EEENS4_14SM90_TMA_STOREES24_S26_S26_EEEvvEEEEvNT_6ParamsE --------------------------
	.section	.nv.constant0._ZN7cutlass13device_kernelINS_4gemm6kernel13GemmUniversalIN4cute5tupleIJiiiiEEENS1_10collective13CollectiveMmaINS1_35MainloopSm100TmaUmmaWarpSpecializedILi4ELi2ELi4ENS5_IJNS4_1CILi2EEENSA_ILi1EEESC_EEEEENS5_IJNSA_ILi128EEENSA_ILi64EEESF_EEENS_12float_e5m2_tENS5_IJlSC_lEEESI_SJ_NS4_8TiledMMAINS4_8MMA_AtomIJNS4_10MMA_TraitsINS4_25SM100_MMA_F8F6F4_2x1SM_SSEJSI_SI_fSF_SG_NS4_17integral_constantINS4_4UMMA5MajorELSQ_0EEESR_NSO_INSP_7ScaleInELSS_0EEEST_EEEEEENS4_6LayoutINS5_IJSC_SC_SC_EEENS5_IJNSA_ILi0EEESY_SY_EEEEENS5_IJNS4_10UnderscoreES11_S11_EEEEENS4_18SM100_TMA_2SM_LOADENS4_14ComposedLayoutINS4_7SwizzleILi3ELi4ELi3EEENS4_18smem_ptr_flag_bitsILi8EEENSW_INS5_IJNSA_ILi8EEESF_EEENS5_IJSF_SC_EEEEEEEvNS4_8identityES14_S1E_vS1F_EENS_8epilogue10collective18CollectiveEpilogueINS1H_23Sm100TmaWarpSpecializedILi1ELi1ELi32ELb0ELb0EEEJNS5_IJSG_SG_SF_EEENS5_IJNSW_ISG_SC_EES1N_EEESI_SJ_SI_SJ_NS1H_6fusion15FusionCallbacksIS1L_NS1P_17LinearCombinationISI_fSI_fLNS_15FloatRoundStyleE2EEES1M_S1O_JEEENS4_5SM1004TMEM4LOAD26SM100_TMEM_LOAD_32dp32b32xENS4_13SM90_TMA_LOADENS15_INS16_ILi2ELi4ELi3EEES19_NSW_INS5_IJS1A_SG_EEENS5_IJSG_SC_EEEEEEENS4_39AutoVectorizingCopyWithAssumedAlignmentILi128EEENS4_14SM90_TMA_STOREES24_S26_S26_EEEvvEEEEvNT_6ParamsE,"a",@progbits
	.sectionflags	@""
	.align	4
.nv.constant0._ZN7cutlass13device_kernelINS_4gemm6kernel13GemmUniversalIN4cute5tupleIJiiiiEEENS1_10collective13CollectiveMmaINS1_35MainloopSm100TmaUmmaWarpSpecializedILi4ELi2ELi4ENS5_IJNS4_1CILi2EEENSA_ILi1EEESC_EEEEENS5_IJNSA_ILi128EEENSA_ILi64EEESF_EEENS_12float_e5m2_tENS5_IJlSC_lEEESI_SJ_NS4_8TiledMMAINS4_8MMA_AtomIJNS4_10MMA_TraitsINS4_25SM100_MMA_F8F6F4_2x1SM_SSEJSI_SI_fSF_SG_NS4_17integral_constantINS4_4UMMA5MajorELSQ_0EEESR_NSO_INSP_7ScaleInELSS_0EEEST_EEEEEENS4_6LayoutINS5_IJSC_SC_SC_EEENS5_IJNSA_ILi0EEESY_SY_EEEEENS5_IJNS4_10UnderscoreES11_S11_EEEEENS4_18SM100_TMA_2SM_LOADENS4_14ComposedLayoutINS4_7SwizzleILi3ELi4ELi3EEENS4_18smem_ptr_flag_bitsILi8EEENSW_INS5_IJNSA_ILi8EEESF_EEENS5_IJSF_SC_EEEEEEEvNS4_8identityES14_S1E_vS1F_EENS_8epilogue10collective18CollectiveEpilogueINS1H_23Sm100TmaWarpSpecializedILi1ELi1ELi32ELb0ELb0EEEJNS5_IJSG_SG_SF_EEENS5_IJNSW_ISG_SC_EES1N_EEESI_SJ_SI_SJ_NS1H_6fusion15FusionCallbacksIS1L_NS1P_17LinearCombinationISI_fSI_fLNS_15FloatRoundStyleE2EEES1M_S1O_JEEENS4_5SM1004TMEM4LOAD26SM100_TMEM_LOAD_32dp32b32xENS4_13SM90_TMA_LOADENS15_INS16_ILi2ELi4ELi3EEES19_NSW_INS5_IJS1A_SG_EEENS5_IJSG_SC_EEEEEEENS4_39AutoVectorizingCopyWithAssumedAlignmentILi128EEENS4_14SM90_TMA_STOREES24_S26_S26_EEEvvEEEEvNT_6ParamsE:
	.zero		2944


//--------------------- SYMBOLS --------------------------

	.type		.nv.reservedSmem.offset0,@object
	.size		.nv.reservedSmem.offset0,0x4
	.type		.nv.reservedSmem.cap,@object
	.size		.nv.reservedSmem.cap,0x4
	.type		__assertfail,@function
